//
// Generated by NVIDIA NVVM Compiler
//
// Compiler Build ID: CL-36424714
// Cuda compilation tools, release 13.0, V13.0.88
// Based on NVVM 20.0.0
//

.version 9.0
.target sm_100
.address_size 64

	// .globl	_Z8normCalcPfS_i
// _ZZ8normCalcPfS_iE3row has been demoted
// _ZZ8normCalcPfS_iE1m has been demoted
// _ZZ8normCalcPfS_iE1s has been demoted

.visible .entry _Z8normCalcPfS_i(
	.param .u64 .ptr .align 1 _Z8normCalcPfS_i_param_0,
	.param .u64 .ptr .align 1 _Z8normCalcPfS_i_param_1,
	.param .u32 _Z8normCalcPfS_i_param_2
)
{
	.reg .pred 	%p<61>;
	.reg .b32 	%r<170>;
	.reg .b32 	%f<348>;
	.reg .b64 	%rd<86>;
	// demoted variable
	.shared .align 4 .u32 _ZZ8normCalcPfS_iE3row;
	// demoted variable
	.shared .align 4 .f32 _ZZ8normCalcPfS_iE1m;
	// demoted variable
	.shared .align 4 .f32 _ZZ8normCalcPfS_iE1s;
	ld.param.u64 	%rd13, [_Z8normCalcPfS_i_param_0];
	ld.param.u64 	%rd14, [_Z8normCalcPfS_i_param_1];
	ld.param.u32 	%r68, [_Z8normCalcPfS_i_param_2];
	cvta.to.global.u64 	%rd1, %rd14;
	cvta.to.global.u64 	%rd2, %rd13;
	mov.u32 	%r69, %ctaid.x;
	mov.u32 	%r70, %ntid.x;
	mov.u32 	%r71, %tid.x;
	mad.lo.s32 	%r1, %r69, %r70, %r71;
	setp.ge.s32 	%p1, %r1, %r68;
	@%p1 bra 	$L__BB0_62;
	mov.b32 	%r72, 0;
	st.shared.u32 	[_ZZ8normCalcPfS_iE3row], %r72;
	setp.lt.s32 	%p2, %r68, 1;
	mov.f32 	%f338, 0f00000000;
	@%p2 bra 	$L__BB0_15;
	mul.lo.s32 	%r2, %r68, %r1;
	and.b32  	%r3, %r68, 15;
	add.s32 	%r74, %r68, -1;
	setp.lt.u32 	%p3, %r74, 15;
	mov.b32 	%r145, 0;
	mov.f32 	%f338, 0f00000000;
	@%p3 bra 	$L__BB0_5;
	and.b32  	%r145, %r68, 2147483632;
	neg.s32 	%r143, %r145;
	add.s64 	%rd3, %rd2, 32;
	mov.f32 	%f338, 0f00000000;
	mov.u32 	%r142, %r2;
$L__BB0_4:
	.pragma "nounroll";
	mul.wide.s32 	%rd15, %r142, 4;
	add.s64 	%rd16, %rd3, %rd15;
	ld.global.f32 	%f49, [%rd16+-32];
	add.f32 	%f50, %f49, %f338;
	ld.global.f32 	%f51, [%rd16+-28];
	add.f32 	%f52, %f51, %f50;
	ld.global.f32 	%f53, [%rd16+-24];
	add.f32 	%f54, %f53, %f52;
	ld.global.f32 	%f55, [%rd16+-20];
	add.f32 	%f56, %f55, %f54;
	ld.global.f32 	%f57, [%rd16+-16];
	add.f32 	%f58, %f57, %f56;
	ld.global.f32 	%f59, [%rd16+-12];
	add.f32 	%f60, %f59, %f58;
	ld.global.f32 	%f61, [%rd16+-8];
	add.f32 	%f62, %f61, %f60;
	ld.global.f32 	%f63, [%rd16+-4];
	add.f32 	%f64, %f63, %f62;
	ld.global.f32 	%f65, [%rd16];
	add.f32 	%f66, %f65, %f64;
	ld.global.f32 	%f67, [%rd16+4];
	add.f32 	%f68, %f67, %f66;
	ld.global.f32 	%f69, [%rd16+8];
	add.f32 	%f70, %f69, %f68;
	ld.global.f32 	%f71, [%rd16+12];
	add.f32 	%f72, %f71, %f70;
	ld.global.f32 	%f73, [%rd16+16];
	add.f32 	%f74, %f73, %f72;
	ld.global.f32 	%f75, [%rd16+20];
	add.f32 	%f76, %f75, %f74;
	ld.global.f32 	%f77, [%rd16+24];
	add.f32 	%f78, %f77, %f76;
	ld.global.f32 	%f79, [%rd16+28];
	add.f32 	%f338, %f79, %f78;
	add.s32 	%r143, %r143, 16;
	add.s32 	%r142, %r142, 16;
	setp.ne.s32 	%p4, %r143, 0;
	@%p4 bra 	$L__BB0_4;
$L__BB0_5:
	setp.eq.s32 	%p5, %r3, 0;
	@%p5 bra 	$L__BB0_14;
	and.b32  	%r11, %r68, 7;
	setp.lt.u32 	%p6, %r3, 8;
	@%p6 bra 	$L__BB0_8;
	add.s32 	%r75, %r145, %r2;
	mul.wide.s32 	%rd17, %r75, 4;
	add.s64 	%rd18, %rd2, %rd17;
	ld.global.f32 	%f81, [%rd18];
	add.f32 	%f82, %f81, %f338;
	ld.global.f32 	%f83, [%rd18+4];
	add.f32 	%f84, %f83, %f82;
	ld.global.f32 	%f85, [%rd18+8];
	add.f32 	%f86, %f85, %f84;
	ld.global.f32 	%f87, [%rd18+12];
	add.f32 	%f88, %f87, %f86;
	ld.global.f32 	%f89, [%rd18+16];
	add.f32 	%f90, %f89, %f88;
	ld.global.f32 	%f91, [%rd18+20];
	add.f32 	%f92, %f91, %f90;
	ld.global.f32 	%f93, [%rd18+24];
	add.f32 	%f94, %f93, %f92;
	ld.global.f32 	%f95, [%rd18+28];
	add.f32 	%f338, %f95, %f94;
	add.s32 	%r145, %r145, 8;
$L__BB0_8:
	setp.eq.s32 	%p7, %r11, 0;
	@%p7 bra 	$L__BB0_14;
	and.b32  	%r14, %r68, 3;
	setp.lt.u32 	%p8, %r11, 4;
	@%p8 bra 	$L__BB0_11;
	add.s32 	%r76, %r145, %r2;
	mul.wide.s32 	%rd19, %r76, 4;
	add.s64 	%rd20, %rd2, %rd19;
	ld.global.f32 	%f97, [%rd20];
	add.f32 	%f98, %f97, %f338;
	ld.global.f32 	%f99, [%rd20+4];
	add.f32 	%f100, %f99, %f98;
	ld.global.f32 	%f101, [%rd20+8];
	add.f32 	%f102, %f101, %f100;
	ld.global.f32 	%f103, [%rd20+12];
	add.f32 	%f338, %f103, %f102;
	add.s32 	%r145, %r145, 4;
$L__BB0_11:
	setp.eq.s32 	%p9, %r14, 0;
	@%p9 bra 	$L__BB0_14;
	add.s32 	%r148, %r145, %r2;
	neg.s32 	%r147, %r14;
$L__BB0_13:
	.pragma "nounroll";
	mul.wide.s32 	%rd21, %r148, 4;
	add.s64 	%rd22, %rd2, %rd21;
	ld.global.f32 	%f104, [%rd22];
	add.f32 	%f338, %f104, %f338;
	add.s32 	%r148, %r148, 1;
	add.s32 	%r147, %r147, 1;
	setp.ne.s32 	%p10, %r147, 0;
	@%p10 bra 	$L__BB0_13;
$L__BB0_14:
	st.shared.u32 	[_ZZ8normCalcPfS_iE3row], %r68;
$L__BB0_15:
	setp.lt.s32 	%p11, %r68, 1;
	cvt.rn.f32.s32 	%f15, %r68;
	div.rn.f32 	%f106, %f338, %f15;
	st.shared.f32 	[_ZZ8normCalcPfS_iE1m], %f106;
	bar.sync 	0;
	mov.b32 	%r77, 0;
	st.shared.u32 	[_ZZ8normCalcPfS_iE3row], %r77;
	mov.f32 	%f346, 0f00000000;
	@%p11 bra 	$L__BB0_37;
	mul.lo.s32 	%r23, %r68, %r1;
	ld.shared.f32 	%f16, [_ZZ8normCalcPfS_iE1m];
	and.b32  	%r79, %r68, 1;
	setp.eq.b32 	%p12, %r79, 1;
	not.pred 	%p13, %p12;
	mov.b32 	%r151, 0;
	mov.f32 	%f346, 0f00000000;
	@%p13 bra 	$L__BB0_23;
	mul.wide.s32 	%rd23, %r23, 4;
	add.s64 	%rd24, %rd2, %rd23;
	ld.global.f32 	%f110, [%rd24];
	sub.f32 	%f17, %f110, %f16;
	abs.f32 	%f18, %f17;
	setp.eq.f32 	%p14, %f17, 0f3F800000;
	mov.f32 	%f340, 0f3F800000;
	@%p14 bra 	$L__BB0_22;
	setp.nan.f32 	%p15, %f18, %f18;
	@%p15 bra 	$L__BB0_21;
	setp.lt.f32 	%p16, %f18, 0f00800000;
	mul.f32 	%f111, %f18, 0f4B800000;
	selp.f32 	%f112, %f111, %f18, %p16;
	mov.b32 	%r80, %f112;
	add.s32 	%r81, %r80, -1060439283;
	and.b32  	%r82, %r81, -8388608;
	sub.s32 	%r83, %r80, %r82;
	mov.b32 	%f113, %r83;
	cvt.rn.f32.s32 	%f114, %r82;
	selp.f32 	%f115, 0fC1C00000, 0f00000000, %p16;
	fma.rn.f32 	%f116, %f114, 0f34000000, %f115;
	add.f32 	%f117, %f113, 0fBF800000;
	add.f32 	%f118, %f113, 0f3F800000;
	rcp.approx.ftz.f32 	%f119, %f118;
	add.f32 	%f120, %f117, %f117;
	mul.f32 	%f121, %f120, %f119;
	mul.f32 	%f122, %f121, %f121;
	neg.f32 	%f123, %f121;
	sub.f32 	%f124, %f117, %f121;
	add.f32 	%f125, %f124, %f124;
	fma.rn.f32 	%f126, %f123, %f117, %f125;
	mul.rn.f32 	%f127, %f119, %f126;
	fma.rn.f32 	%f128, %f122, 0f3A2C32E4, 0f3B52E7DB;
	fma.rn.f32 	%f129, %f128, %f122, 0f3C93BB73;
	fma.rn.f32 	%f130, %f129, %f122, 0f3DF6384F;
	mul.rn.f32 	%f131, %f130, %f122;
	fma.rn.f32 	%f132, %f121, 0f3FB8AA3B, %f116;
	mul.f32 	%f133, %f131, 0f40400000;
	sub.f32 	%f134, %f116, %f132;
	fma.rn.f32 	%f135, %f121, 0f3FB8AA3B, %f134;
	fma.rn.f32 	%f136, %f127, 0f3FB8AA3B, %f135;
	fma.rn.f32 	%f137, %f121, 0f32A55E34, %f136;
	fma.rn.f32 	%f138, %f133, %f127, %f137;
	fma.rn.f32 	%f139, %f131, %f121, %f138;
	add.rn.f32 	%f140, %f132, %f139;
	mov.f32 	%f141, 0f40000000;
	mul.rn.f32 	%f142, %f140, %f141;
	cvt.rni.f32.f32 	%f143, %f142;
	sub.f32 	%f144, %f142, %f143;
	neg.f32 	%f145, %f142;
	fma.rn.f32 	%f146, %f140, 0f40000000, %f145;
	neg.f32 	%f147, %f132;
	add.rn.f32 	%f148, %f140, %f147;
	neg.f32 	%f149, %f148;
	add.rn.f32 	%f150, %f139, %f149;
	fma.rn.f32 	%f151, %f150, 0f40000000, %f146;
	add.f32 	%f152, %f144, %f151;
	setp.gt.f32 	%p17, %f143, 0f00000000;
	selp.b32 	%r84, 0, -2097152000, %p17;
	setp.neu.f32 	%p18, %f17, 0f00000000;
	setp.neu.f32 	%p19, %f18, 0f7F800000;
	setp.lt.f32 	%p20, %f142, 0f00000000;
	selp.f32 	%f153, 0f00000000, 0f7F800000, %p20;
	abs.f32 	%f154, %f142;
	setp.gt.f32 	%p21, %f154, 0f43180000;
	cvt.rzi.s32.f32 	%r85, %f143;
	shl.b32 	%r86, %r85, 23;
	sub.s32 	%r87, %r86, %r84;
	mov.b32 	%f155, %r87;
	add.s32 	%r88, %r84, 2130706432;
	mov.b32 	%f156, %r88;
	fma.rn.f32 	%f157, %f152, 0f391FCB8E, 0f3AAF85ED;
	fma.rn.f32 	%f158, %f157, %f152, 0f3C1D9856;
	fma.rn.f32 	%f159, %f158, %f152, 0f3D6357BB;
	fma.rn.f32 	%f160, %f159, %f152, 0f3E75FDEC;
	fma.rn.f32 	%f161, %f160, %f152, 0f3F317218;
	fma.rn.f32 	%f162, %f161, %f152, 0f3F800000;
	mul.f32 	%f163, %f162, %f156;
	mul.f32 	%f164, %f163, %f155;
	selp.f32 	%f340, %f153, %f164, %p21;
	and.pred  	%p22, %p18, %p19;
	@%p22 bra 	$L__BB0_22;
	add.f32 	%f165, %f17, %f17;
	mov.b32 	%r89, %f165;
	and.b32  	%r90, %r89, 2147483647;
	mov.b32 	%f340, %r90;
	bra.uni 	$L__BB0_22;
$L__BB0_21:
	mov.f32 	%f166, 0f40000000;
	add.rn.f32 	%f340, %f17, %f166;
$L__BB0_22:
	add.f32 	%f346, %f340, 0f00000000;
	mov.b32 	%r151, 1;
$L__BB0_23:
	setp.eq.s32 	%p23, %r68, 1;
	@%p23 bra 	$L__BB0_36;
	add.s64 	%rd4, %rd2, 4;
	add.s32 	%r150, %r151, %r23;
$L__BB0_25:
	mul.wide.s32 	%rd25, %r150, 4;
	add.s64 	%rd5, %rd4, %rd25;
	ld.global.f32 	%f168, [%rd5+-4];
	sub.f32 	%f27, %f168, %f16;
	abs.f32 	%f28, %f27;
	setp.eq.f32 	%p24, %f27, 0f3F800000;
	mov.f32 	%f344, 0f3F800000;
	@%p24 bra 	$L__BB0_30;
	setp.num.f32 	%p25, %f28, %f28;
	@%p25 bra 	$L__BB0_28;
	mov.f32 	%f224, 0f40000000;
	add.rn.f32 	%f344, %f27, %f224;
	bra.uni 	$L__BB0_30;
$L__BB0_28:
	setp.lt.f32 	%p26, %f28, 0f00800000;
	mul.f32 	%f169, %f28, 0f4B800000;
	selp.f32 	%f170, %f169, %f28, %p26;
	mov.b32 	%r92, %f170;
	add.s32 	%r93, %r92, -1060439283;
	and.b32  	%r94, %r93, -8388608;
	sub.s32 	%r95, %r92, %r94;
	mov.b32 	%f171, %r95;
	cvt.rn.f32.s32 	%f172, %r94;
	selp.f32 	%f173, 0fC1C00000, 0f00000000, %p26;
	fma.rn.f32 	%f174, %f172, 0f34000000, %f173;
	add.f32 	%f175, %f171, 0fBF800000;
	add.f32 	%f176, %f171, 0f3F800000;
	rcp.approx.ftz.f32 	%f177, %f176;
	add.f32 	%f178, %f175, %f175;
	mul.f32 	%f179, %f178, %f177;
	mul.f32 	%f180, %f179, %f179;
	neg.f32 	%f181, %f179;
	sub.f32 	%f182, %f175, %f179;
	add.f32 	%f183, %f182, %f182;
	fma.rn.f32 	%f184, %f181, %f175, %f183;
	mul.rn.f32 	%f185, %f177, %f184;
	fma.rn.f32 	%f186, %f180, 0f3A2C32E4, 0f3B52E7DB;
	fma.rn.f32 	%f187, %f186, %f180, 0f3C93BB73;
	fma.rn.f32 	%f188, %f187, %f180, 0f3DF6384F;
	mul.rn.f32 	%f189, %f188, %f180;
	fma.rn.f32 	%f190, %f179, 0f3FB8AA3B, %f174;
	mul.f32 	%f191, %f189, 0f40400000;
	sub.f32 	%f192, %f174, %f190;
	fma.rn.f32 	%f193, %f179, 0f3FB8AA3B, %f192;
	fma.rn.f32 	%f194, %f185, 0f3FB8AA3B, %f193;
	fma.rn.f32 	%f195, %f179, 0f32A55E34, %f194;
	fma.rn.f32 	%f196, %f191, %f185, %f195;
	fma.rn.f32 	%f197, %f189, %f179, %f196;
	add.rn.f32 	%f198, %f190, %f197;
	mov.f32 	%f199, 0f40000000;
	mul.rn.f32 	%f200, %f198, %f199;
	cvt.rni.f32.f32 	%f201, %f200;
	sub.f32 	%f202, %f200, %f201;
	neg.f32 	%f203, %f200;
	fma.rn.f32 	%f204, %f198, 0f40000000, %f203;
	neg.f32 	%f205, %f190;
	add.rn.f32 	%f206, %f198, %f205;
	neg.f32 	%f207, %f206;
	add.rn.f32 	%f208, %f197, %f207;
	fma.rn.f32 	%f209, %f208, 0f40000000, %f204;
	add.f32 	%f210, %f202, %f209;
	setp.gt.f32 	%p27, %f201, 0f00000000;
	selp.b32 	%r96, 0, -2097152000, %p27;
	setp.neu.f32 	%p28, %f27, 0f00000000;
	setp.neu.f32 	%p29, %f28, 0f7F800000;
	setp.lt.f32 	%p30, %f200, 0f00000000;
	selp.f32 	%f211, 0f00000000, 0f7F800000, %p30;
	abs.f32 	%f212, %f200;
	setp.gt.f32 	%p31, %f212, 0f43180000;
	cvt.rzi.s32.f32 	%r97, %f201;
	shl.b32 	%r98, %r97, 23;
	sub.s32 	%r99, %r98, %r96;
	mov.b32 	%f213, %r99;
	add.s32 	%r100, %r96, 2130706432;
	mov.b32 	%f214, %r100;
	fma.rn.f32 	%f215, %f210, 0f391FCB8E, 0f3AAF85ED;
	fma.rn.f32 	%f216, %f215, %f210, 0f3C1D9856;
	fma.rn.f32 	%f217, %f216, %f210, 0f3D6357BB;
	fma.rn.f32 	%f218, %f217, %f210, 0f3E75FDEC;
	fma.rn.f32 	%f219, %f218, %f210, 0f3F317218;
	fma.rn.f32 	%f220, %f219, %f210, 0f3F800000;
	mul.f32 	%f221, %f220, %f214;
	mul.f32 	%f222, %f221, %f213;
	selp.f32 	%f344, %f211, %f222, %p31;
	and.pred  	%p32, %p28, %p29;
	@%p32 bra 	$L__BB0_30;
	add.f32 	%f223, %f27, %f27;
	mov.b32 	%r101, %f223;
	and.b32  	%r102, %r101, 2147483647;
	mov.b32 	%f344, %r102;
$L__BB0_30:
	add.f32 	%f33, %f344, %f346;
	ld.global.f32 	%f226, [%rd5];
	sub.f32 	%f34, %f226, %f16;
	abs.f32 	%f35, %f34;
	setp.eq.f32 	%p33, %f34, 0f3F800000;
	mov.f32 	%f345, 0f3F800000;
	@%p33 bra 	$L__BB0_35;
	setp.nan.f32 	%p34, %f35, %f35;
	@%p34 bra 	$L__BB0_34;
	setp.lt.f32 	%p35, %f35, 0f00800000;
	mul.f32 	%f227, %f35, 0f4B800000;
	selp.f32 	%f228, %f227, %f35, %p35;
	mov.b32 	%r103, %f228;
	add.s32 	%r104, %r103, -1060439283;
	and.b32  	%r105, %r104, -8388608;
	sub.s32 	%r106, %r103, %r105;
	mov.b32 	%f229, %r106;
	cvt.rn.f32.s32 	%f230, %r105;
	selp.f32 	%f231, 0fC1C00000, 0f00000000, %p35;
	fma.rn.f32 	%f232, %f230, 0f34000000, %f231;
	add.f32 	%f233, %f229, 0fBF800000;
	add.f32 	%f234, %f229, 0f3F800000;
	rcp.approx.ftz.f32 	%f235, %f234;
	add.f32 	%f236, %f233, %f233;
	mul.f32 	%f237, %f236, %f235;
	mul.f32 	%f238, %f237, %f237;
	neg.f32 	%f239, %f237;
	sub.f32 	%f240, %f233, %f237;
	add.f32 	%f241, %f240, %f240;
	fma.rn.f32 	%f242, %f239, %f233, %f241;
	mul.rn.f32 	%f243, %f235, %f242;
	fma.rn.f32 	%f244, %f238, 0f3A2C32E4, 0f3B52E7DB;
	fma.rn.f32 	%f245, %f244, %f238, 0f3C93BB73;
	fma.rn.f32 	%f246, %f245, %f238, 0f3DF6384F;
	mul.rn.f32 	%f247, %f246, %f238;
	fma.rn.f32 	%f248, %f237, 0f3FB8AA3B, %f232;
	mul.f32 	%f249, %f247, 0f40400000;
	sub.f32 	%f250, %f232, %f248;
	fma.rn.f32 	%f251, %f237, 0f3FB8AA3B, %f250;
	fma.rn.f32 	%f252, %f243, 0f3FB8AA3B, %f251;
	fma.rn.f32 	%f253, %f237, 0f32A55E34, %f252;
	fma.rn.f32 	%f254, %f249, %f243, %f253;
	fma.rn.f32 	%f255, %f247, %f237, %f254;
	add.rn.f32 	%f256, %f248, %f255;
	mov.f32 	%f257, 0f40000000;
	mul.rn.f32 	%f258, %f256, %f257;
	cvt.rni.f32.f32 	%f259, %f258;
	sub.f32 	%f260, %f258, %f259;
	neg.f32 	%f261, %f258;
	fma.rn.f32 	%f262, %f256, 0f40000000, %f261;
	neg.f32 	%f263, %f248;
	add.rn.f32 	%f264, %f256, %f263;
	neg.f32 	%f265, %f264;
	add.rn.f32 	%f266, %f255, %f265;
	fma.rn.f32 	%f267, %f266, 0f40000000, %f262;
	add.f32 	%f268, %f260, %f267;
	setp.gt.f32 	%p36, %f259, 0f00000000;
	selp.b32 	%r107, 0, -2097152000, %p36;
	setp.neu.f32 	%p37, %f34, 0f00000000;
	setp.neu.f32 	%p38, %f35, 0f7F800000;
	setp.lt.f32 	%p39, %f258, 0f00000000;
	selp.f32 	%f269, 0f00000000, 0f7F800000, %p39;
	abs.f32 	%f270, %f258;
	setp.gt.f32 	%p40, %f270, 0f43180000;
	cvt.rzi.s32.f32 	%r108, %f259;
	shl.b32 	%r109, %r108, 23;
	sub.s32 	%r110, %r109, %r107;
	mov.b32 	%f271, %r110;
	add.s32 	%r111, %r107, 2130706432;
	mov.b32 	%f272, %r111;
	fma.rn.f32 	%f273, %f268, 0f391FCB8E, 0f3AAF85ED;
	fma.rn.f32 	%f274, %f273, %f268, 0f3C1D9856;
	fma.rn.f32 	%f275, %f274, %f268, 0f3D6357BB;
	fma.rn.f32 	%f276, %f275, %f268, 0f3E75FDEC;
	fma.rn.f32 	%f277, %f276, %f268, 0f3F317218;
	fma.rn.f32 	%f278, %f277, %f268, 0f3F800000;
	mul.f32 	%f279, %f278, %f272;
	mul.f32 	%f280, %f279, %f271;
	selp.f32 	%f345, %f269, %f280, %p40;
	and.pred  	%p41, %p37, %p38;
	@%p41 bra 	$L__BB0_35;
	add.f32 	%f281, %f34, %f34;
	mov.b32 	%r112, %f281;
	and.b32  	%r113, %r112, 2147483647;
	mov.b32 	%f345, %r113;
	bra.uni 	$L__BB0_35;
$L__BB0_34:
	mov.f32 	%f282, 0f40000000;
	add.rn.f32 	%f345, %f34, %f282;
$L__BB0_35:
	add.f32 	%f346, %f345, %f33;
	add.s32 	%r151, %r151, 2;
	add.s32 	%r150, %r150, 2;
	setp.lt.s32 	%p42, %r151, %r68;
	@%p42 bra 	$L__BB0_25;
$L__BB0_36:
	st.shared.u32 	[_ZZ8normCalcPfS_iE3row], %r68;
$L__BB0_37:
	setp.lt.s32 	%p43, %r68, 1;
	div.rn.f32 	%f283, %f346, %f15;
	st.shared.f32 	[_ZZ8normCalcPfS_iE1s], %f283;
	bar.sync 	0;
	ld.shared.f32 	%f284, [_ZZ8normCalcPfS_iE1s];
	sqrt.rn.f32 	%f43, %f284;
	st.shared.f32 	[_ZZ8normCalcPfS_iE1s], %f43;
	mov.b32 	%r114, 0;
	st.shared.u32 	[_ZZ8normCalcPfS_iE3row], %r114;
	@%p43 bra 	$L__BB0_62;
	setp.neu.f32 	%p44, %f43, 0f00000000;
	mul.lo.s32 	%r30, %r68, %r1;
	ld.shared.f32 	%f44, [_ZZ8normCalcPfS_iE1m];
	@%p44 bra 	$L__BB0_50;
	and.b32  	%r31, %r68, 7;
	setp.lt.u32 	%p53, %r68, 8;
	mov.b32 	%r169, 0;
	@%p53 bra 	$L__BB0_42;
	and.b32  	%r169, %r68, 2147483640;
	neg.s32 	%r153, %r169;
	mul.wide.u32 	%rd58, %r68, 4;
	add.s64 	%rd6, %rd1, %rd58;
	mul.wide.u32 	%rd59, %r68, 20;
	add.s64 	%rd7, %rd1, %rd59;
	mul.wide.u32 	%rd60, %r68, 24;
	add.s64 	%rd8, %rd1, %rd60;
	mul.wide.u32 	%rd63, %r68, 8;
	mul.wide.u32 	%rd66, %r68, 12;
	shl.b32 	%r132, %r68, 3;
	mov.u32 	%r152, %r1;
$L__BB0_41:
	.pragma "nounroll";
	mul.wide.s32 	%rd61, %r152, 4;
	add.s64 	%rd62, %rd6, %rd61;
	add.s64 	%rd64, %rd1, %rd61;
	add.s64 	%rd65, %rd64, %rd63;
	add.s64 	%rd67, %rd64, %rd66;
	mul.wide.u32 	%rd68, %r68, 16;
	add.s64 	%rd69, %rd64, %rd68;
	add.s64 	%rd70, %rd7, %rd61;
	add.s64 	%rd71, %rd8, %rd61;
	mul.wide.u32 	%rd72, %r68, 28;
	add.s64 	%rd73, %rd64, %rd72;
	mov.b32 	%r131, 0;
	st.global.u32 	[%rd64], %r131;
	st.global.u32 	[%rd62], %r131;
	st.global.u32 	[%rd65], %r131;
	st.global.u32 	[%rd67], %r131;
	st.global.u32 	[%rd69], %r131;
	st.global.u32 	[%rd70], %r131;
	st.global.u32 	[%rd71], %r131;
	st.global.u32 	[%rd73], %r131;
	add.s32 	%r153, %r153, 8;
	add.s32 	%r152, %r152, %r132;
	setp.ne.s32 	%p54, %r153, 0;
	@%p54 bra 	$L__BB0_41;
$L__BB0_42:
	setp.eq.s32 	%p55, %r31, 0;
	@%p55 bra 	$L__BB0_61;
	and.b32  	%r40, %r68, 3;
	setp.lt.u32 	%p56, %r31, 4;
	@%p56 bra 	$L__BB0_45;
	mad.lo.s32 	%r134, %r169, %r68, %r1;
	mul.wide.s32 	%rd74, %r134, 4;
	add.s64 	%rd75, %rd1, %rd74;
	mov.b32 	%r135, 0;
	st.global.u32 	[%rd75], %r135;
	mul.wide.u32 	%rd76, %r68, 4;
	add.s64 	%rd77, %rd75, %rd76;
	st.global.u32 	[%rd77], %r135;
	add.s64 	%rd78, %rd77, %rd76;
	st.global.u32 	[%rd78], %r135;
	add.s64 	%rd79, %rd78, %rd76;
	st.global.u32 	[%rd79], %r135;
	add.s32 	%r169, %r169, 4;
$L__BB0_45:
	setp.eq.s32 	%p57, %r40, 0;
	@%p57 bra 	$L__BB0_61;
	setp.eq.s32 	%p58, %r40, 1;
	@%p58 bra 	$L__BB0_48;
	mad.lo.s32 	%r137, %r169, %r68, %r1;
	mul.wide.s32 	%rd80, %r137, 4;
	add.s64 	%rd81, %rd1, %rd80;
	mov.b32 	%r138, 0;
	st.global.u32 	[%rd81], %r138;
	mul.wide.u32 	%rd82, %r68, 4;
	add.s64 	%rd83, %rd81, %rd82;
	st.global.u32 	[%rd83], %r138;
	add.s32 	%r169, %r169, 2;
$L__BB0_48:
	and.b32  	%r139, %r68, 1;
	setp.eq.b32 	%p59, %r139, 1;
	not.pred 	%p60, %p59;
	@%p60 bra 	$L__BB0_61;
	mad.lo.s32 	%r140, %r169, %r68, %r1;
	mul.wide.s32 	%rd84, %r140, 4;
	add.s64 	%rd85, %rd1, %rd84;
	mov.b32 	%r141, 0;
	st.global.u32 	[%rd85], %r141;
	add.s32 	%r169, %r169, 1;
	bra.uni 	$L__BB0_61;
$L__BB0_50:
	and.b32  	%r48, %r68, 7;
	setp.lt.u32 	%p45, %r68, 8;
	mov.b32 	%r169, 0;
	@%p45 bra 	$L__BB0_53;
	and.b32  	%r169, %r68, 2147483640;
	neg.s32 	%r162, %r169;
	mul.wide.u32 	%rd9, %r68, 20;
	mul.wide.u32 	%rd10, %r68, 12;
	mul.wide.u32 	%rd11, %r68, 8;
	mul.wide.u32 	%rd12, %r68, 4;
	mul.wide.u32 	%rd33, %r68, 16;
	mul.wide.u32 	%rd36, %r68, 24;
	shl.b32 	%r118, %r68, 3;
	mov.u32 	%r160, %r30;
	mov.u32 	%r161, %r1;
$L__BB0_52:
	.pragma "nounroll";
	mul.wide.s32 	%rd26, %r161, 4;
	add.s64 	%rd27, %rd1, %rd26;
	mul.wide.s32 	%rd28, %r160, 4;
	add.s64 	%rd29, %rd2, %rd28;
	ld.global.f32 	%f285, [%rd29];
	sub.f32 	%f286, %f285, %f44;
	div.rn.f32 	%f287, %f286, %f43;
	st.global.f32 	[%rd27], %f287;
	ld.global.f32 	%f288, [%rd29+4];
	sub.f32 	%f289, %f288, %f44;
	div.rn.f32 	%f290, %f289, %f43;
	add.s64 	%rd30, %rd27, %rd12;
	st.global.f32 	[%rd30], %f290;
	ld.global.f32 	%f291, [%rd29+8];
	sub.f32 	%f292, %f291, %f44;
	div.rn.f32 	%f293, %f292, %f43;
	add.s64 	%rd31, %rd27, %rd11;
	st.global.f32 	[%rd31], %f293;
	ld.global.f32 	%f294, [%rd29+12];
	sub.f32 	%f295, %f294, %f44;
	div.rn.f32 	%f296, %f295, %f43;
	add.s64 	%rd32, %rd27, %rd10;
	st.global.f32 	[%rd32], %f296;
	ld.global.f32 	%f297, [%rd29+16];
	sub.f32 	%f298, %f297, %f44;
	div.rn.f32 	%f299, %f298, %f43;
	add.s64 	%rd34, %rd27, %rd33;
	st.global.f32 	[%rd34], %f299;
	ld.global.f32 	%f300, [%rd29+20];
	sub.f32 	%f301, %f300, %f44;
	div.rn.f32 	%f302, %f301, %f43;
	add.s64 	%rd35, %rd27, %rd9;
	st.global.f32 	[%rd35], %f302;
	ld.global.f32 	%f303, [%rd29+24];
	sub.f32 	%f304, %f303, %f44;
	div.rn.f32 	%f305, %f304, %f43;
	add.s64 	%rd37, %rd27, %rd36;
	st.global.f32 	[%rd37], %f305;
	ld.global.f32 	%f306, [%rd29+28];
	sub.f32 	%f307, %f306, %f44;
	div.rn.f32 	%f308, %f307, %f43;
	mul.wide.u32 	%rd38, %r68, 28;
	add.s64 	%rd39, %rd27, %rd38;
	st.global.f32 	[%rd39], %f308;
	add.s32 	%r162, %r162, 8;
	add.s32 	%r161, %r161, %r118;
	add.s32 	%r160, %r160, 8;
	setp.ne.s32 	%p46, %r162, 0;
	@%p46 bra 	$L__BB0_52;
$L__BB0_53:
	setp.eq.s32 	%p47, %r48, 0;
	@%p47 bra 	$L__BB0_61;
	and.b32  	%r59, %r68, 3;
	setp.lt.u32 	%p48, %r48, 4;
	@%p48 bra 	$L__BB0_56;
	add.s32 	%r120, %r169, %r30;
	mul.wide.s32 	%rd40, %r120, 4;
	add.s64 	%rd41, %rd2, %rd40;
	ld.global.f32 	%f309, [%rd41];
	sub.f32 	%f310, %f309, %f44;
	div.rn.f32 	%f311, %f310, %f43;
	mad.lo.s32 	%r121, %r169, %r68, %r1;
	mul.wide.s32 	%rd42, %r121, 4;
	add.s64 	%rd43, %rd1, %rd42;
	st.global.f32 	[%rd43], %f311;
	ld.global.f32 	%f312, [%rd41+4];
	sub.f32 	%f313, %f312, %f44;
	div.rn.f32 	%f314, %f313, %f43;
	mul.wide.u32 	%rd44, %r68, 4;
	add.s64 	%rd45, %rd43, %rd44;
	st.global.f32 	[%rd45], %f314;
	ld.global.f32 	%f315, [%rd41+8];
	sub.f32 	%f316, %f315, %f44;
	div.rn.f32 	%f317, %f316, %f43;
	add.s64 	%rd46, %rd45, %rd44;
	st.global.f32 	[%rd46], %f317;
	ld.global.f32 	%f318, [%rd41+12];
	sub.f32 	%f319, %f318, %f44;
	div.rn.f32 	%f320, %f319, %f43;
	add.s64 	%rd47, %rd46, %rd44;
	st.global.f32 	[%rd47], %f320;
	add.s32 	%r169, %r169, 4;
$L__BB0_56:
	setp.eq.s32 	%p49, %r59, 0;
	@%p49 bra 	$L__BB0_61;
	setp.eq.s32 	%p50, %r59, 1;
	@%p50 bra 	$L__BB0_59;
	add.s32 	%r123, %r169, %r30;
	mul.wide.s32 	%rd48, %r123, 4;
	add.s64 	%rd49, %rd2, %rd48;
	ld.global.f32 	%f321, [%rd49];
	sub.f32 	%f322, %f321, %f44;
	div.rn.f32 	%f323, %f322, %f43;
	mad.lo.s32 	%r124, %r169, %r68, %r1;
	mul.wide.s32 	%rd50, %r124, 4;
	add.s64 	%rd51, %rd1, %rd50;
	st.global.f32 	[%rd51], %f323;
	ld.global.f32 	%f324, [%rd49+4];
	sub.f32 	%f325, %f324, %f44;
	div.rn.f32 	%f326, %f325, %f43;
	mul.wide.u32 	%rd52, %r68, 4;
	add.s64 	%rd53, %rd51, %rd52;
	st.global.f32 	[%rd53], %f326;
	add.s32 	%r169, %r169, 2;
$L__BB0_59:
	and.b32  	%r125, %r68, 1;
	setp.eq.b32 	%p51, %r125, 1;
	not.pred 	%p52, %p51;
	@%p52 bra 	$L__BB0_61;
	add.s32 	%r126, %r169, %r30;
	mul.wide.s32 	%rd54, %r126, 4;
	add.s64 	%rd55, %rd2, %rd54;
	ld.global.f32 	%f327, [%rd55];
	sub.f32 	%f328, %f327, %f44;
	div.rn.f32 	%f329, %f328, %f43;
	mad.lo.s32 	%r127, %r169, %r68, %r1;
	mul.wide.s32 	%rd56, %r127, 4;
	add.s64 	%rd57, %rd1, %rd56;
	st.global.f32 	[%rd57], %f329;
	add.s32 	%r169, %r169, 1;
$L__BB0_61:
	st.shared.u32 	[_ZZ8normCalcPfS_iE3row], %r169;
$L__BB0_62:
	ret;

}


// ===== COMPILED SASS (sm_100) =====

	.target	sm_100

	.elftype	@"ET_EXEC"


//--------------------- .note.nv.tkinfo           --------------------------
	.section	.note.nv.tkinfo,"",@"SHT_NOTE"
	.sectionflags	@"SHF_NOTE_NV_TKINFO"
	.tkinfo
        /*0018*/ 	.word	0x00000002
        /*0030*/ 	.string	""
        /*0030*/ 	.string	"ptxas"
        /*0030*/ 	.string	"Cuda compilation tools, release 13.0, V13.0.88"
        /*0030*/ 	.string	"Build cuda_13.0.r13.0/compiler.36424714_0"
        /*0030*/ 	.string	"-arch sm_100 -m 64 "



//--------------------- .note.nv.cuinfo           --------------------------
	.section	.note.nv.cuinfo,"",@"SHT_NOTE"
	.sectionflags	@"SHF_NOTE_NV_CUINFO"
        /*0018*/ 	.short	0x0002
        /*001a*/ 	.short	0x0064
        /*001c*/ 	.short	0x0082
	.zero		2


//--------------------- .nv.info                  --------------------------
	.section	.nv.info,"",@"SHT_CUDA_INFO"
	.align	4


	//----- nvinfo : EIATTR_REGCOUNT
	.align		4
        /*0000*/ 	.byte	0x04, 0x2f
        /*0002*/ 	.short	(.L_1 - .L_0)
	.align		4
.L_0:
        /*0004*/ 	.word	index@(_Z8normCalcPfS_i)
        /*0008*/ 	.word	0x0000001e


	//----- nvinfo : EIATTR_FRAME_SIZE
	.align		4
.L_1:
        /*000c*/ 	.byte	0x04, 0x11
        /*000e*/ 	.short	(.L_3 - .L_2)
	.align		4
.L_2:
        /*0010*/ 	.word	index@($__internal_1_$__cuda_sm3x_div_rn_noftz_f32_slowpath)
        /*0014*/ 	.word	0x00000000


	//----- nvinfo : EIATTR_FRAME_SIZE
	.align		4
.L_3:
        /*0018*/ 	.byte	0x04, 0x11
        /*001a*/ 	.short	(.L_5 - .L_4)
	.align		4
.L_4:
        /*001c*/ 	.word	index@($__internal_0_$__cuda_sm20_sqrt_rn_f32_slowpath)
        /*0020*/ 	.word	0x00000000


	//----- nvinfo : EIATTR_FRAME_SIZE
	.align		4
.L_5:
        /*0024*/ 	.byte	0x04, 0x11
        /*0026*/ 	.short	(.L_7 - .L_6)
	.align		4
.L_6:
        /*0028*/ 	.word	index@(_Z8normCalcPfS_i)
        /*002c*/ 	.word	0x00000000


	//----- nvinfo : EIATTR_MIN_STACK_SIZE
	.align		4
.L_7:
        /*0030*/ 	.byte	0x04, 0x12
        /*0032*/ 	.short	(.L_9 - .L_8)
	.align		4
.L_8:
        /*0034*/ 	.word	index@(_Z8normCalcPfS_i)
        /*0038*/ 	.word	0x00000000
.L_9:


//--------------------- .nv.compat                --------------------------
	.section	.nv.compat,"",@"SHT_CUDA_COMPAT_INFO"
	.align	4
        /*0000*/ 	.byte	0x02, 0x09, 0x00, 0x00, 0x02, 0x02, 0x01, 0x00, 0x02, 0x05, 0x05, 0x00, 0x03, 0x07, 0x01, 0x01
        /*0010*/ 	.byte	0x02, 0x03, 0x00, 0x00, 0x02, 0x06, 0x01, 0x00, 0x04, 0x0b, 0x08, 0x00, 0x01, 0x00, 0x00, 0x00
        /*0020*/ 	.byte	0x00, 0x00, 0x00, 0x00


//--------------------- .nv.info._Z8normCalcPfS_i --------------------------
	.section	.nv.info._Z8normCalcPfS_i,"",@"SHT_CUDA_INFO"
	.sectionflags	@""
	.align	4


	//----- nvinfo : EIATTR_CUDA_API_VERSION
	.align		4
        /*0000*/ 	.byte	0x04, 0x37
        /*0002*/ 	.short	(.L_11 - .L_10)
.L_10:
        /*0004*/ 	.word	0x00000082


	//----- nvinfo : EIATTR_KPARAM_INFO
	.align		4
.L_11:
        /*0008*/ 	.byte	0x04, 0x17
        /*000a*/ 	.short	(.L_13 - .L_12)
.L_12:
        /*000c*/ 	.word	0x00000000
        /*0010*/ 	.short	0x0002
        /*0012*/ 	.short	0x0010
        /*0014*/ 	.byte	0x00, 0xf0, 0x11, 0x00


	//----- nvinfo : EIATTR_KPARAM_INFO
	.align		4
.L_13:
        /*0018*/ 	.byte	0x04, 0x17
        /*001a*/ 	.short	(.L_15 - .L_14)
.L_14:
        /*001c*/ 	.word	0x00000000
        /*0020*/ 	.short	0x0001
        /*0022*/ 	.short	0x0008
        /*0024*/ 	.byte	0x00, 0xf5, 0x21, 0x00


	//----- nvinfo : EIATTR_KPARAM_INFO
	.align		4
.L_15:
        /*0028*/ 	.byte	0x04, 0x17
        /*002a*/ 	.short	(.L_17 - .L_16)
.L_16:
        /*002c*/ 	.word	0x00000000
        /*0030*/ 	.short	0x0000
        /*0032*/ 	.short	0x0000
        /*0034*/ 	.byte	0x00, 0xf5, 0x21, 0x00


	//----- nvinfo : EIATTR_SPARSE_MMA_MASK
	.align		4
.L_17:
        /*0038*/ 	.byte	0x03, 0x50
        /*003a*/ 	.short	0x0000


	//----- nvinfo : EIATTR_MAXREG_COUNT
	.align		4
        /*003c*/ 	.byte	0x03, 0x1b
        /*003e*/ 	.short	0x00ff


	//----- nvinfo : EIATTR_NUM_BARRIERS
	.align		4
        /*0040*/ 	.byte	0x02, 0x4c
        /*0042*/ 	.byte	0x01
	.zero		1


	//----- nvinfo : EIATTR_MERCURY_ISA_VERSION
	.align		4
        /*0044*/ 	.byte	0x03, 0x5f
        /*0046*/ 	.short	0x0101


	//----- nvinfo : EIATTR_VRC_CTA_INIT_COUNT
	.align		4
        /*0048*/ 	.byte	0x02, 0x4a
	.zero		1
	.zero		1


	//----- nvinfo : EIATTR_EXIT_INSTR_OFFSETS
	.align		4
        /*004c*/ 	.byte	0x04, 0x1c
        /*004e*/ 	.short	(.L_19 - .L_18)


	//   ....[0]....
.L_18:
        /*0050*/ 	.word	0x00000070


	//   ....[1]....
        /*0054*/ 	.word	0x00001b40


	//   ....[2]....
        /*0058*/ 	.word	0x000035a0


	//----- nvinfo : EIATTR_CRS_STACK_SIZE
	.align		4
.L_19:
        /*005c*/ 	.byte	0x04, 0x1e
        /*005e*/ 	.short	(.L_21 - .L_20)
.L_20:
        /*0060*/ 	.word	0x00000000


	//----- nvinfo : EIATTR_CBANK_PARAM_SIZE
	.align		4
.L_21:
        /*0064*/ 	.byte	0x03, 0x19
        /*0066*/ 	.short	0x0014


	//----- nvinfo : EIATTR_PARAM_CBANK
	.align		4
        /*0068*/ 	.byte	0x04, 0x0a
        /*006a*/ 	.short	(.L_23 - .L_22)
	.align		4
.L_22:
        /*006c*/ 	.word	index@(.nv.constant0._Z8normCalcPfS_i)
        /*0070*/ 	.short	0x0380
        /*0072*/ 	.short	0x0014


	//----- nvinfo : EIATTR_SW_WAR
	.align		4
.L_23:
        /*0074*/ 	.byte	0x04, 0x36
        /*0076*/ 	.short	(.L_25 - .L_24)
.L_24:
        /*0078*/ 	.word	0x00000008
.L_25:


//--------------------- .nv.callgraph             --------------------------
	.section	.nv.callgraph,"",@"SHT_CUDA_CALLGRAPH"
	.align	4
	.sectionentsize	8
	.align		4
        /*0000*/ 	.word	0x00000000
	.align		4
        /*0004*/ 	.word	0xffffffff
	.align		4
        /*0008*/ 	.word	0x00000000
	.align		4
        /*000c*/ 	.word	0xfffffffe
	.align		4
        /*0010*/ 	.word	0x00000000
	.align		4
        /*0014*/ 	.word	0xfffffffd
	.align		4
        /*0018*/ 	.word	0x00000000
	.align		4
        /*001c*/ 	.word	0xfffffffc


//--------------------- .text._Z8normCalcPfS_i    --------------------------
	.section	.text._Z8normCalcPfS_i,"ax",@progbits
	.align	128
        .global         _Z8normCalcPfS_i
        .type           _Z8normCalcPfS_i,@function
        .size           _Z8normCalcPfS_i,(.L_x_79 - _Z8normCalcPfS_i)
        .other          _Z8normCalcPfS_i,@"STO_CUDA_ENTRY STV_DEFAULT"
_Z8normCalcPfS_i:
.text._Z8normCalcPfS_i:
[----:B------:R-:W-:Y:S01]  /*0000*/  LDC R1, c[0x0][0x37c] ;  /* 0x0000df00ff017b82 */ /* 0x000fe20000000800 */
[----:B------:R-:W0:Y:S07]  /*0010*/  S2R R0, SR_TID.X ;  /* 0x0000000000007919 */ /* 0x000e2e0000002100 */
[----:B------:R-:W0:Y:S08]  /*0020*/  S2UR UR4, SR_CTAID.X ;  /* 0x00000000000479c3 */ /* 0x000e300000002500 */
[----:B------:R-:W0:Y:S08]  /*0030*/  LDC R11, c[0x0][0x360] ;  /* 0x0000d800ff0b7b82 */ /* 0x000e300000000800 */
[----:B------:R-:W1:Y:S01]  /*0040*/  LDC R12, c[0x0][0x390] ;  /* 0x0000e400ff0c7b82 */ /* 0x000e620000000800 */
[----:B0-----:R-:W-:-:S05]  /*0050*/  IMAD R11, R11, UR4, R0 ;  /* 0x000000040b0b7c24 */ /* 0x001fca000f8e0200 */
[----:B-1----:R-:W-:-:S13]  /*0060*/  ISETP.GE.AND P0, PT, R11, R12, PT ;  /* 0x0000000c0b00720c */ /* 0x002fda0003f06270 */
[----:B------:R-:W-:Y:S05]  /*0070*/  @P0 EXIT ;  /* 0x000000000000094d */ /* 0x000fea0003800000 */
[----:B------:R-:W0:Y:S01]  /*0080*/  S2UR UR5, SR_CgaCtaId ;  /* 0x00000000000579c3 */ /* 0x000e220000008800 */
[----:B------:R-:W-:Y:S01]  /*0090*/  ISETP.GE.AND P2, PT, R12, 0x1, PT ;  /* 0x000000010c00780c */ /* 0x000fe20003f46270 */
[----:B------:R-:W-:Y:S01]  /*00a0*/  UMOV UR4, 0x400 ;  /* 0x0000040000047882 */ /* 0x000fe20000000000 */
[----:B------:R-:W1:Y:S01]  /*00b0*/  LDCU.64 UR8, c[0x0][0x358] ;  /* 0x00006b00ff0877ac */ /* 0x000e620008000a00 */
[----:B------:R-:W-:Y:S01]  /*00c0*/  HFMA2 R5, -RZ, RZ, 0, 0 ;  /* 0x00000000ff057431 */ /* 0x000fe200000001ff */
[----:B0-----:R-:W-:-:S09]  /*00d0*/  ULEA UR4, UR5, UR4, 0x18 ;  /* 0x0000000405047291 */ /* 0x001fd2000f8ec0ff */
[----:B------:R-:W-:Y:S01]  /*00e0*/  STS [UR4], RZ ;  /* 0x000000ffff007988 */ /* 0x000fe20008000804 */
[----:B-1----:R-:W-:Y:S05]  /*00f0*/  @!P2 BRA `(.L_x_0) ;  /* 0x0000000400b0a947 */ /* 0x002fea0003800000 */
[C---:B------:R-:W-:Y:S02]  /*0100*/  IADD3 R0, PT, PT, R12.reuse, -0x1, RZ ;  /* 0xffffffff0c007810 */ /* 0x040fe40007ffe0ff */
[----:B------:R-:W-:Y:S02]  /*0110*/  LOP3.LUT R23, R12, 0xf, RZ, 0xc0, !PT ;  /* 0x0000000f0c177812 */ /* 0x000fe400078ec0ff */
[----:B------:R-:W-:Y:S01]  /*0120*/  ISETP.GE.U32.AND P0, PT, R0, 0xf, PT ;  /* 0x0000000f0000780c */ /* 0x000fe20003f06070 */
[----:B------:R-:W-:Y:S01]  /*0130*/  IMAD R0, R11, R12, RZ ;  /* 0x0000000c0b007224 */ /* 0x000fe200078e02ff */
[----:B------:R-:W-:Y:S02]  /*0140*/  ISETP.NE.AND P1, PT, R23, RZ, PT ;  /* 0x000000ff1700720c */ /* 0x000fe40003f25270 */
[----:B------:R-:W-:Y:S02]  /*0150*/  MOV R7, RZ ;  /* 0x000000ff00077202 */ /* 0x000fe40000000f00 */
[----:B------:R-:W-:-:S07]  /*0160*/  MOV R5, RZ ;  /* 0x000000ff00057202 */ /* 0x000fce0000000f00 */
[----:B------:R-:W-:Y:S05]  /*0170*/  @!P0 BRA `(.L_x_1) ;  /* 0x0000000000b88947 */ /* 0x000fea0003800000 */
[----:B------:R-:W0:Y:S01]  /*0180*/  LDCU.64 UR6, c[0x0][0x380] ;  /* 0x00007000ff0677ac */ /* 0x000e220008000a00 */
[----:B------:R-:W-:Y:S02]  /*0190*/  LOP3.LUT R7, R12, 0x7ffffff0, RZ, 0xc0, !PT ;  /* 0x7ffffff00c077812 */ /* 0x000fe400078ec0ff */
[----:B------:R-:W-:Y:S02]  /*01a0*/  MOV R5, RZ ;  /* 0x000000ff00057202 */ /* 0x000fe40000000f00 */
[----:B------:R-:W-:Y:S02]  /*01b0*/  MOV R4, R0 ;  /* 0x0000000000047202 */ /* 0x000fe40000000f00 */
[----:B------:R-:W-:Y:S01]  /*01c0*/  IADD3 R25, PT, PT, -R7, RZ, RZ ;  /* 0x000000ff07197210 */ /* 0x000fe20007ffe1ff */
[----:B0-----:R-:W-:-:S04]  /*01d0*/  UIADD3 UR5, UP0, UPT, UR6, 0x20, URZ ;  /* 0x0000002006057890 */ /* 0x001fc8000ff1e0ff */
[----:B------:R-:W-:-:S12]  /*01e0*/  UIADD3.X UR6, UPT, UPT, URZ, UR7, URZ, UP0, !UPT ;  /* 0x00000007ff067290 */ /* 0x000fd800087fe4ff */
.L_x_2:
[----:B------:R-:W-:Y:S02]  /*01f0*/  MOV R2, UR5 ;  /* 0x0000000500027c02 */ /* 0x000fe40008000f00 */
[----:B------:R-:W-:-:S03]  /*0200*/  MOV R3, UR6 ;  /* 0x0000000600037c02 */ /* 0x000fc60008000f00 */
[----:B------:R-:W-:-:S05]  /*0210*/  IMAD.WIDE R2, R4, 0x4, R2 ;  /* 0x0000000404027825 */ /* 0x000fca00078e0202 */
[----:B------:R-:W2:Y:S04]  /*0220*/  LDG.E R22, desc[UR8][R2.64+-0x20] ;  /* 0xffffe00802167981 */ /* 0x000ea8000c1e1900 */
[----:B------:R-:W3:Y:S04]  /*0230*/  LDG.E R21, desc[UR8][R2.64+-0x1c] ;  /* 0xffffe40802157981 */ /* 0x000ee8000c1e1900 */
[----:B------:R-:W4:Y:S04]  /*0240*/  LDG.E R24, desc[UR8][R2.64+-0x18] ;  /* 0xffffe80802187981 */ /* 0x000f28000c1e1900 */
[----:B------:R-:W5:Y:S04]  /*0250*/  LDG.E R26, desc[UR8][R2.64+-0x14] ;  /* 0xffffec08021a7981 */ /* 0x000f68000c1e1900 */
        /* <DEDUP_REMOVED lines=11> */
[----:B------:R-:W5:Y:S01]  /*0310*/  LDG.E R20, desc[UR8][R2.64+0x1c] ;  /* 0x00001c0802147981 */ /* 0x000f62000c1e1900 */
[----:B------:R-:W-:-:S02]  /*0320*/  IADD3 R25, PT, PT, R25, 0x10, RZ ;  /* 0x0000001019197810 */ /* 0x000fc40007ffe0ff */
[----:B------:R-:W-:Y:S02]  /*0330*/  IADD3 R4, PT, PT, R4, 0x10, RZ ;  /* 0x0000001004047810 */ /* 0x000fe40007ffe0ff */
[----:B------:R-:W-:Y:S01]  /*0340*/  ISETP.NE.AND P0, PT, R25, RZ, PT ;  /* 0x000000ff1900720c */ /* 0x000fe20003f05270 */
[----:B--2---:R-:W-:-:S04]  /*0350*/  FADD R22, R22, R5 ;  /* 0x0000000516167221 */ /* 0x004fc80000000000 */
[----:B---3--:R-:W-:-:S04]  /*0360*/  FADD R21, R22, R21 ;  /* 0x0000001516157221 */ /* 0x008fc80000000000 */
[----:B----4-:R-:W-:-:S04]  /*0370*/  FADD R21, R21, R24 ;  /* 0x0000001815157221 */ /* 0x010fc80000000000 */
[----:B-----5:R-:W-:-:S04]  /*0380*/  FADD R26, R21, R26 ;  /* 0x0000001a151a7221 */ /* 0x020fc80000000000 */
[----:B------:R-:W-:-:S04]  /*0390*/  FADD R19, R26, R19 ;  /* 0x000000131a137221 */ /* 0x000fc80000000000 */
        /* <DEDUP_REMOVED lines=10> */
[----:B------:R-:W-:Y:S01]  /*0440*/  FADD R5, R9, R20 ;  /* 0x0000001409057221 */ /* 0x000fe20000000000 */
[----:B------:R-:W-:Y:S06]  /*0450*/  @P0 BRA `(.L_x_2) ;  /* 0xfffffffc00640947 */ /* 0x000fec000383ffff */
.L_x_1:
[----:B------:R-:W-:Y:S05]  /*0460*/  @!P1 BRA `(.L_x_3) ;  /* 0x0000000000d09947 */ /* 0x000fea0003800000 */
[----:B------:R-:W-:Y:S02]  /*0470*/  ISETP.GE.U32.AND P0, PT, R23, 0x8, PT ;  /* 0x000000081700780c */ /* 0x000fe40003f06070 */
[----:B------:R-:W-:-:S04]  /*0480*/  LOP3.LUT R6, R12, 0x7, RZ, 0xc0, !PT ;  /* 0x000000070c067812 */ /* 0x000fc800078ec0ff */
[----:B------:R-:W-:-:S07]  /*0490*/  ISETP.NE.AND P1, PT, R6, RZ, PT ;  /* 0x000000ff0600720c */ /* 0x000fce0003f25270 */
[----:B------:R-:W-:Y:S06]  /*04a0*/  @!P0 BRA `(.L_x_4) ;  /* 0x0000000000508947 */ /* 0x000fec0003800000 */
[----:B------:R-:W0:Y:S01]  /*04b0*/  LDC.64 R2, c[0x0][0x380] ;  /* 0x0000e000ff027b82 */ /* 0x000e220000000a00 */
[----:B------:R-:W-:-:S05]  /*04c0*/  IADD3 R9, PT, PT, R0, R7, RZ ;  /* 0x0000000700097210 */ /* 0x000fca0007ffe0ff */
[----:B0-----:R-:W-:-:S05]  /*04d0*/  IMAD.WIDE R2, R9, 0x4, R2 ;  /* 0x0000000409027825 */ /* 0x001fca00078e0202 */
[----:B------:R-:W2:Y:S04]  /*04e0*/  LDG.E R4, desc[UR8][R2.64] ;  /* 0x0000000802047981 */ /* 0x000ea8000c1e1900 */
[----:B------:R-:W3:Y:S04]  /*04f0*/  LDG.E R9, desc[UR8][R2.64+0x4] ;  /* 0x0000040802097981 */ /* 0x000ee8000c1e1900 */
[----:B------:R-:W4:Y:S04]  /*0500*/  LDG.E R13, desc[UR8][R2.64+0x8] ;  /* 0x00000808020d7981 */ /* 0x000f28000c1e1900 */
[----:B------:R-:W5:Y:S04]  /*0510*/  LDG.E R15, desc[UR8][R2.64+0xc] ;  /* 0x00000c08020f7981 */ /* 0x000f68000c1e1900 */
[----:B------:R-:W5:Y:S04]  /*0520*/  LDG.E R17, desc[UR8][R2.64+0x10] ;  /* 0x0000100802117981 */ /* 0x000f68000c1e1900 */
[----:B------:R-:W5:Y:S04]  /*0530*/  LDG.E R19, desc[UR8][R2.64+0x14] ;  /* 0x0000140802137981 */ /* 0x000f68000c1e1900 */
[----:B------:R-:W5:Y:S04]  /*0540*/  LDG.E R21, desc[UR8][R2.64+0x18] ;  /* 0x0000180802157981 */ /* 0x000f68000c1e1900 */
[----:B------:R-:W5:Y:S01]  /*0550*/  LDG.E R23, desc[UR8][R2.64+0x1c] ;  /* 0x00001c0802177981 */ /* 0x000f62000c1e1900 */
[----:B------:R-:W-:Y:S01]  /*0560*/  IADD3 R7, PT, PT, R7, 0x8, RZ ;  /* 0x0000000807077810 */ /* 0x000fe20007ffe0ff */
[----:B--2---:R-:W-:-:S04]  /*0570*/  FADD R4, R5, R4 ;  /* 0x0000000405047221 */ /* 0x004fc80000000000 */
[----:B---3--:R-:W-:-:S04]  /*0580*/  FADD R4, R4, R9 ;  /* 0x0000000904047221 */ /* 0x008fc80000000000 */
[----:B----4-:R-:W-:-:S04]  /*0590*/  FADD R4, R4, R13 ;  /* 0x0000000d04047221 */ /* 0x010fc80000000000 */
[----:B-----5:R-:W-:-:S04]  /*05a0*/  FADD R4, R4, R15 ;  /* 0x0000000f04047221 */ /* 0x020fc80000000000 */
[----:B------:R-:W-:-:S04]  /*05b0*/  FADD R4, R4, R17 ;  /* 0x0000001104047221 */ /* 0x000fc80000000000 */
[----:B------:R-:W-:-:S04]  /*05c0*/  FADD R4, R4, R19 ;  /* 0x0000001304047221 */ /* 0x000fc80000000000 */
[----:B------:R-:W-:-:S04]  /*05d0*/  FADD R4, R4, R21 ;  /* 0x0000001504047221 */ /* 0x000fc80000000000 */
[----:B------:R-:W-:-:S07]  /*05e0*/  FADD R5, R4, R23 ;  /* 0x0000001704057221 */ /* 0x000fce0000000000 */
.L_x_4:
        /* <DEDUP_REMOVED lines=11> */
[----:B------:R-:W5:Y:S01]  /*06a0*/  LDG.E R15, desc[UR8][R2.64+0xc] ;  /* 0x00000c08020f7981 */ /* 0x000f62000c1e1900 */
[----:B------:R-:W-:Y:S01]  /*06b0*/  IADD3 R7, PT, PT, R7, 0x4, RZ ;  /* 0x0000000407077810 */ /* 0x000fe20007ffe0ff */
[----:B--2---:R-:W-:-:S04]  /*06c0*/  FADD R6, R5, R6 ;  /* 0x0000000605067221 */ /* 0x004fc80000000000 */
[----:B---3--:R-:W-:-:S04]  /*06d0*/  FADD R6, R6, R9 ;  /* 0x0000000906067221 */ /* 0x008fc80000000000 */
[----:B----4-:R-:W-:-:S04]  /*06e0*/  FADD R6, R6, R13 ;  /* 0x0000000d06067221 */ /* 0x010fc80000000000 */
[----:B-----5:R-:W-:-:S07]  /*06f0*/  FADD R5, R6, R15 ;  /* 0x0000000f06057221 */ /* 0x020fce0000000000 */
.L_x_5:
[----:B------:R-:W-:Y:S05]  /*0700*/  @!P1 BRA `(.L_x_3) ;  /* 0x0000000000289947 */ /* 0x000fea0003800000 */
[----:B------:R-:W0:Y:S01]  /*0710*/  LDC.64 R8, c[0x0][0x380] ;  /* 0x0000e000ff087b82 */ /* 0x000e220000000a00 */
[----:B------:R-:W-:Y:S02]  /*0720*/  IADD3 R7, PT, PT, R0, R7, RZ ;  /* 0x0000000700077210 */ /* 0x000fe40007ffe0ff */
[----:B------:R-:W-:-:S07]  /*0730*/  IADD3 R4, PT, PT, -R4, RZ, RZ ;  /* 0x000000ff04047210 */ /* 0x000fce0007ffe1ff */
.L_x_6:
[----:B0-----:R-:W-:-:S06]  /*0740*/  IMAD.WIDE R2, R7, 0x4, R8 ;  /* 0x0000000407027825 */ /* 0x001fcc00078e0208 */
[----:B------:R-:W2:Y:S01]  /*0750*/  LDG.E R2, desc[UR8][R2.64] ;  /* 0x0000000802027981 */ /* 0x000ea2000c1e1900 */
[----:B------:R-:W-:Y:S02]  /*0760*/  IADD3 R4, PT, PT, R4, 0x1, RZ ;  /* 0x0000000104047810 */ /* 0x000fe40007ffe0ff */
[----:B------:R-:W-:Y:S02]  /*0770*/  IADD3 R7, PT, PT, R7, 0x1, RZ ;  /* 0x0000000107077810 */ /* 0x000fe40007ffe0ff */
[----:B------:R-:W-:Y:S01]  /*0780*/  ISETP.NE.AND P0, PT, R4, RZ, PT ;  /* 0x000000ff0400720c */ /* 0x000fe20003f05270 */
[----:B--2---:R-:W-:-:S12]  /*0790*/  FADD R5, R2, R5 ;  /* 0x0000000502057221 */ /* 0x004fd80000000000 */
[----:B------:R-:W-:Y:S05]  /*07a0*/  @P0 BRA `(.L_x_6) ;  /* 0xfffffffc00e40947 */ /* 0x000fea000383ffff */
.L_x_3:
[----:B------:R0:W-:Y:S02]  /*07b0*/  STS [UR4], R12 ;  /* 0x0000000cff007988 */ /* 0x0001e40008000804 */
.L_x_0:
[----:B0-----:R-:W-:Y:S01]  /*07c0*/  I2FP.F32.S32 R12, R12 ;  /* 0x0000000c000c7245 */ /* 0x001fe20000201400 */
[----:B------:R-:W-:Y:S03]  /*07d0*/  BSSY.RECONVERGENT B2, `(.L_x_7) ;  /* 0x000000c000027945 */ /* 0x000fe60003800200 */
[----:B------:R-:W0:Y:S08]  /*07e0*/  MUFU.RCP R3, R12 ;  /* 0x0000000c00037308 */ /* 0x000e300000001000 */
[----:B------:R-:W1:Y:S01]  /*07f0*/  FCHK P0, R5, R12 ;  /* 0x0000000c05007302 */ /* 0x000e620000000000 */
[----:B0-----:R-:W-:-:S04]  /*0800*/  FFMA R0, -R12, R3, 1 ;  /* 0x3f8000000c007423 */ /* 0x001fc80000000103 */
[----:B------:R-:W-:-:S04]  /*0810*/  FFMA R0, R3, R0, R3 ;  /* 0x0000000003007223 */ /* 0x000fc80000000003 */
[----:B------:R-:W-:-:S04]  /*0820*/  FFMA R3, R0, R5, RZ ;  /* 0x0000000500037223 */ /* 0x000fc800000000ff */
[----:B------:R-:W-:-:S04]  /*0830*/  FFMA R2, -R12, R3, R5 ;  /* 0x000000030c027223 */ /* 0x000fc80000000105 */
[----:B------:R-:W-:Y:S01]  /*0840*/  FFMA R0, R0, R2, R3 ;  /* 0x0000000200007223 */ /* 0x000fe20000000003 */
[----:B-1----:R-:W-:Y:S06]  /*0850*/  @!P0 BRA `(.L_x_8) ;  /* 0x00000000000c8947 */ /* 0x002fec0003800000 */
[----:B------:R-:W-:Y:S02]  /*0860*/  MOV R0, R5 ;  /* 0x0000000500007202 */ /* 0x000fe40000000f00 */
[----:B------:R-:W-:-:S07]  /*0870*/  MOV R10, 0x890 ;  /* 0x00000890000a7802 */ /* 0x000fce0000000f00 */
[----:B------:R-:W-:Y:S05]  /*0880*/  CALL.REL.NOINC `($__internal_1_$__cuda_sm3x_div_rn_noftz_f32_slowpath) ;  /* 0x0000002c00a87944 */ /* 0x000fea0003c00000 */
.L_x_8:
[----:B------:R-:W-:Y:S05]  /*0890*/  BSYNC.RECONVERGENT B2 ;  /* 0x0000000000027941 */ /* 0x000fea0003800200 */
.L_x_7:
[----:B------:R-:W0:Y:S01]  /*08a0*/  S2UR UR5, SR_CgaCtaId ;  /* 0x00000000000579c3 */ /* 0x000e220000008800 */
[----:B------:R-:W-:Y:S01]  /*08b0*/  UMOV UR4, 0x400 ;  /* 0x0000040000047882 */ /* 0x000fe20000000000 */
[----:B------:R-:W-:Y:S01]  /*08c0*/  HFMA2 R5, -RZ, RZ, 0, 0 ;  /* 0x00000000ff057431 */ /* 0x000fe200000001ff */
[----:B0-----:R-:W-:-:S09]  /*08d0*/  ULEA UR4, UR5, UR4, 0x18 ;  /* 0x0000000405047291 */ /* 0x001fd2000f8ec0ff */
[----:B------:R0:W-:Y:S01]  /*08e0*/  STS [UR4+0x4], R0 ;  /* 0x00000400ff007988 */ /* 0x0001e20008000804 */
[----:B------:R-:W-:Y:S06]  /*08f0*/  BAR.SYNC.DEFER_BLOCKING 0x0 ;  /* 0x0000000000007b1d */ /* 0x000fec0000010000 */
[----:B------:R-:W-:Y:S01]  /*0900*/  STS [UR4], RZ ;  /* 0x000000ffff007988 */ /* 0x000fe20008000804 */
[----:B------:R-:W-:Y:S05]  /*0910*/  @!P2 BRA `(.L_x_9) ;  /* 0x0000000c00f4a947 */ /* 0x000fea0003800000 */
[----:B0-----:R-:W0:Y:S01]  /*0920*/  LDS R0, [UR4+0x4] ;  /* 0x00000404ff007984 */ /* 0x001e220008000800 */
[----:B------:R-:W1:Y:S01]  /*0930*/  LDCU UR4, c[0x0][0x390] ;  /* 0x00007200ff0477ac */ /* 0x000e620008000800 */
[----:B------:R-:W-:Y:S02]  /*0940*/  MOV R5, RZ ;  /* 0x000000ff00057202 */ /* 0x000fe40000000f00 */
[----:B-1----:R-:W-:Y:S01]  /*0950*/  MOV R2, UR4 ;  /* 0x0000000400027c02 */ /* 0x002fe20008000f00 */
[----:B------:R-:W-:-:S03]  /*0960*/  UMOV UR4, URZ ;  /* 0x000000ff00047c82 */ /* 0x000fc60008000000 */
[----:B------:R-:W-:-:S04]  /*0970*/  LOP3.LUT R3, R2, 0x1, RZ, 0xc0, !PT ;  /* 0x0000000102037812 */ /* 0x000fc800078ec0ff */
[----:B------:R-:W-:Y:S01]  /*0980*/  ISETP.NE.U32.AND P0, PT, R3, 0x1, PT ;  /* 0x000000010300780c */ /* 0x000fe20003f05070 */
[----:B------:R-:W-:-:S12]  /*0990*/  IMAD R3, R11, R2, RZ ;  /* 0x000000020b037224 */ /* 0x000fd800078e02ff */
[----:B0-----:R-:W-:Y:S05]  /*09a0*/  @P0 BRA `(.L_x_10) ;  /* 0x0000000400380947 */ /* 0x001fea0003800000 */
[----:B------:R-:W0:Y:S02]  /*09b0*/  LDC.64 R6, c[0x0][0x380] ;  /* 0x0000e000ff067b82 */ /* 0x000e240000000a00 */
[----:B0-----:R-:W-:-:S06]  /*09c0*/  IMAD.WIDE R6, R3, 0x4, R6 ;  /* 0x0000000403067825 */ /* 0x001fcc00078e0206 */
[----:B------:R-:W2:Y:S01]  /*09d0*/  LDG.E R7, desc[UR8][R6.64] ;  /* 0x0000000806077981 */ /* 0x000ea2000c1e1900 */
[----:B------:R-:W-:Y:S01]  /*09e0*/  BSSY.RECONVERGENT B0, `(.L_x_11) ;  /* 0x0000048000007945 */ /* 0x000fe20003800200 */
[----:B------:R-:W-:Y:S01]  /*09f0*/  MOV R5, 0x3f800000 ;  /* 0x3f80000000057802 */ /* 0x000fe20000000f00 */
[----:B--2---:R-:W-:-:S05]  /*0a00*/  FADD R4, R7, -R0 ;  /* 0x8000000007047221 */ /* 0x004fca0000000000 */
[----:B------:R-:W-:-:S13]  /*0a10*/  FSETP.NEU.AND P0, PT, R4, 1, PT ;  /* 0x3f8000000400780b */ /* 0x000fda0003f0d000 */
[----:B------:R-:W-:Y:S05]  /*0a20*/  @!P0 BRA `(.L_x_12) ;  /* 0x00000004000c8947 */ /* 0x000fea0003800000 */
[----:B------:R-:W-:-:S13]  /*0a30*/  FSETP.NAN.AND P0, PT, |R4|, |R4|, PT ;  /* 0x400000040400720b */ /* 0x000fda0003f08200 */
[----:B------:R-:W-:Y:S05]  /*0a40*/  @P0 BRA `(.L_x_13) ;  /* 0x0000000400000947 */ /* 0x000fea0003800000 */
[C---:B------:R-:W-:Y:S01]  /*0a50*/  FMUL R5, |R4|.reuse, 16777216 ;  /* 0x4b80000004057820 */ /* 0x040fe20000400200 */
[C---:B------:R-:W-:Y:S01]  /*0a60*/  FSETP.GEU.AND P0, PT, |R4|.reuse, 1.175494350822287508e-38, PT ;  /* 0x008000000400780b */ /* 0x040fe20003f0e200 */
[----:B------:R-:W-:Y:S01]  /*0a70*/  HFMA2 R15, -RZ, RZ, 0.771484375, 0.21533203125 ;  /* 0x3a2c32e4ff0f7431 */ /* 0x000fe200000001ff */
[----:B------:R-:W-:Y:S02]  /*0a80*/  FSETP.NEU.AND P3, PT, R4, RZ, PT ;  /* 0x000000ff0400720b */ /* 0x000fe40003f6d000 */
[----:B------:R-:W-:-:S04]  /*0a90*/  FSEL R5, R5, |R4|, !P0 ;  /* 0x4000000405057208 */ /* 0x000fc80004000000 */
[----:B------:R-:W-:-:S04]  /*0aa0*/  IADD3 R6, PT, PT, R5, -0x3f3504f3, RZ ;  /* 0xc0cafb0d05067810 */ /* 0x000fc80007ffe0ff */
[----:B------:R-:W-:-:S04]  /*0ab0*/  LOP3.LUT R6, R6, 0xff800000, RZ, 0xc0, !PT ;  /* 0xff80000006067812 */ /* 0x000fc800078ec0ff */
[-C--:B------:R-:W-:Y:S02]  /*0ac0*/  IADD3 R5, PT, PT, R5, -R6.reuse, RZ ;  /* 0x8000000605057210 */ /* 0x080fe40007ffe0ff */
[----:B------:R-:W-:-:S03]  /*0ad0*/  I2FP.F32.S32 R6, R6 ;  /* 0x0000000600067245 */ /* 0x000fc60000201400 */
[C---:B------:R-:W-:Y:S01]  /*0ae0*/  FADD R8, R5.reuse, 1 ;  /* 0x3f80000005087421 */ /* 0x040fe20000000000 */
[----:B------:R-:W-:Y:S01]  /*0af0*/  FADD R7, R5, -1 ;  /* 0xbf80000005077421 */ /* 0x000fe20000000000 */
[----:B------:R-:W-:-:S03]  /*0b00*/  FSEL R5, RZ, -24, P0 ;  /* 0xc1c00000ff057808 */ /* 0x000fc60000000000 */
[----:B------:R-:W-:Y:S01]  /*0b10*/  FADD R9, R7, R7 ;  /* 0x0000000707097221 */ /* 0x000fe20000000000 */
[----:B------:R-:W0:Y:S01]  /*0b20*/  MUFU.RCP R8, R8 ;  /* 0x0000000800087308 */ /* 0x000e220000001000 */
[----:B------:R-:W-:Y:S02]  /*0b30*/  FFMA R6, R6, 1.1920928955078125e-07, R5 ;  /* 0x3400000006067823 */ /* 0x000fe40000000005 */
[----:B0-----:R-:W-:-:S04]  /*0b40*/  FMUL R9, R8, R9 ;  /* 0x0000000908097220 */ /* 0x001fc80000400000 */
[----:B------:R-:W-:Y:S01]  /*0b50*/  FADD R13, R7, -R9 ;  /* 0x80000009070d7221 */ /* 0x000fe20000000000 */
[C---:B------:R-:W-:Y:S01]  /*0b60*/  FMUL R10, R9.reuse, R9 ;  /* 0x00000009090a7220 */ /* 0x040fe20000400000 */
[----:B------:R-:W-:Y:S02]  /*0b70*/  FFMA R5, R9, 1.4426950216293334961, R6 ;  /* 0x3fb8aa3b09057823 */ /* 0x000fe40000000006 */
[----:B------:R-:W-:Y:S01]  /*0b80*/  FADD R14, R13, R13 ;  /* 0x0000000d0d0e7221 */ /* 0x000fe20000000000 */
[----:B------:R-:W-:Y:S01]  /*0b90*/  FFMA R13, R10, R15, 0.0032181653659790754318 ;  /* 0x3b52e7db0a0d7423 */ /* 0x000fe2000000000f */
[----:B------:R-:W-:Y:S02]  /*0ba0*/  FADD R6, R6, -R5 ;  /* 0x8000000506067221 */ /* 0x000fe40000000000 */
[----:B------:R-:W-:Y:S01]  /*0bb0*/  FFMA R7, R7, -R9, R14 ;  /* 0x8000000907077223 */ /* 0x000fe2000000000e */
[----:B------:R-:W-:Y:S01]  /*0bc0*/  FFMA R13, R10, R13, 0.018033718690276145935 ;  /* 0x3c93bb730a0d7423 */ /* 0x000fe2000000000d */
[----:B------:R-:W-:-:S02]  /*0bd0*/  FFMA R6, R9, 1.4426950216293334961, R6 ;  /* 0x3fb8aa3b09067823 */ /* 0x000fc40000000006 */
[----:B------:R-:W-:Y:S01]  /*0be0*/  FMUL R7, R8, R7 ;  /* 0x0000000708077220 */ /* 0x000fe20000400000 */
[----:B------:R-:W-:-:S03]  /*0bf0*/  FFMA R13, R10, R13, 0.12022458761930465698 ;  /* 0x3df6384f0a0d7423 */ /* 0x000fc6000000000d */
[----:B------:R-:W-:Y:S01]  /*0c00*/  FFMA R6, R7, 1.4426950216293334961, R6 ;  /* 0x3fb8aa3b07067823 */ /* 0x000fe20000000006 */
[----:B------:R-:W-:-:S03]  /*0c10*/  FMUL R10, R10, R13 ;  /* 0x0000000d0a0a7220 */ /* 0x000fc60000400000 */
[----:B------:R-:W-:Y:S01]  /*0c20*/  FFMA R8, R9, 1.9251366722983220825e-08, R6 ;  /* 0x32a55e3409087823 */ /* 0x000fe20000000006 */
[----:B------:R-:W-:-:S04]  /*0c30*/  FMUL R6, R10, 3 ;  /* 0x404000000a067820 */ /* 0x000fc80000400000 */
[----:B------:R-:W-:-:S04]  /*0c40*/  FFMA R7, R7, R6, R8 ;  /* 0x0000000607077223 */ /* 0x000fc80000000008 */
[----:B------:R-:W-:-:S04]  /*0c50*/  FFMA R10, R9, R10, R7 ;  /* 0x0000000a090a7223 */ /* 0x000fc80000000007 */
[----:B------:R-:W-:-:S04]  /*0c60*/  FADD R6, R5, R10 ;  /* 0x0000000a05067221 */ /* 0x000fc80000000000 */
[----:B------:R-:W-:Y:S01]  /*0c70*/  FMUL R7, R6, 2 ;  /* 0x4000000006077820 */ /* 0x000fe20000400000 */
[----:B------:R-:W-:-:S03]  /*0c80*/  FADD R5, -R5, R6 ;  /* 0x0000000605057221 */ /* 0x000fc60000000100 */
[----:B------:R-:W0:Y:S01]  /*0c90*/  FRND R8, R7 ;  /* 0x0000000700087307 */ /* 0x000e220000201000 */
[----:B------:R-:W-:Y:S01]  /*0ca0*/  FADD R5, R10, -R5 ;  /* 0x800000050a057221 */ /* 0x000fe20000000000 */
[----:B------:R-:W-:Y:S01]  /*0cb0*/  FFMA R6, R6, 2, -R7 ;  /* 0x4000000006067823 */ /* 0x000fe20000000807 */
[----:B------:R-:W-:Y:S02]  /*0cc0*/  MOV R10, 0x391fcb8e ;  /* 0x391fcb8e000a7802 */ /* 0x000fe40000000f00 */
[----:B------:R-:W-:Y:S01]  /*0cd0*/  FSETP.GT.AND P1, PT, |R7|, 152, PT ;  /* 0x431800000700780b */ /* 0x000fe20003f24200 */
[----:B------:R-:W-:Y:S01]  /*0ce0*/  FFMA R6, R5, 2, R6 ;  /* 0x4000000005067823 */ /* 0x000fe20000000006 */
[C---:B------:R-:W-:Y:S01]  /*0cf0*/  FSETP.GEU.AND P2, PT, R7.reuse, RZ, PT ;  /* 0x000000ff0700720b */ /* 0x040fe20003f4e000 */
[----:B------:R-:W1:Y:S01]  /*0d00*/  F2I.NTZ R9, R7 ;  /* 0x0000000700097305 */ /* 0x000e620000203100 */
[----:B0-----:R-:W-:Y:S01]  /*0d10*/  FADD R5, R7, -R8 ;  /* 0x8000000807057221 */ /* 0x001fe20000000000 */
[----:B------:R-:W-:-:S03]  /*0d20*/  FSETP.GT.AND P0, PT, R8, RZ, PT ;  /* 0x000000ff0800720b */ /* 0x000fc60003f04000 */
[----:B------:R-:W-:-:S04]  /*0d30*/  FADD R5, R5, R6 ;  /* 0x0000000605057221 */ /* 0x000fc80000000000 */
[----:B------:R-:W-:-:S04]  /*0d40*/  FFMA R6, R5, R10, 0.0013391353422775864601 ;  /* 0x3aaf85ed05067423 */ /* 0x000fc8000000000a */
[----:B------:R-:W-:-:S04]  /*0d50*/  FFMA R6, R5, R6, 0.0096188392490148544312 ;  /* 0x3c1d985605067423 */ /* 0x000fc80000000006 */
[----:B------:R-:W-:-:S04]  /*0d60*/  FFMA R6, R5, R6, 0.055503588169813156128 ;  /* 0x3d6357bb05067423 */ /* 0x000fc80000000006 */
[C---:B------:R-:W-:Y:S01]  /*0d70*/  FFMA R8, R5.reuse, R6, 0.24022644758224487305 ;  /* 0x3e75fdec05087423 */ /* 0x040fe20000000006 */
[----:B------:R-:W-:Y:S02]  /*0d80*/  SEL R6, RZ, 0x83000000, P0 ;  /* 0x83000000ff067807 */ /* 0x000fe40000000000 */
[----:B------:R-:W-:Y:S01]  /*0d90*/  FSETP.NEU.AND P0, PT, |R4|, +INF , PT ;  /* 0x7f8000000400780b */ /* 0x000fe20003f0d200 */
[----:B------:R-:W-:Y:S01]  /*0da0*/  FFMA R8, R5, R8, 0.69314718246459960938 ;  /* 0x3f31721805087423 */ /* 0x000fe20000000008 */
[----:B-1----:R-:W-:Y:S02]  /*0db0*/  LEA R9, R9, -R6, 0x17 ;  /* 0x8000000609097211 */ /* 0x002fe400078eb8ff */
[----:B------:R-:W-:Y:S01]  /*0dc0*/  IADD3 R6, PT, PT, R6, 0x7f000000, RZ ;  /* 0x7f00000006067810 */ /* 0x000fe20007ffe0ff */
[----:B------:R-:W-:Y:S01]  /*0dd0*/  FFMA R7, R5, R8, 1 ;  /* 0x3f80000005077423 */ /* 0x000fe20000000008 */
[----:B------:R-:W-:-:S03]  /*0de0*/  FSEL R5, RZ, +INF , !P2 ;  /* 0x7f800000ff057808 */ /* 0x000fc60005000000 */
[----:B------:R-:W-:-:S04]  /*0df0*/  FMUL R6, R6, R7 ;  /* 0x0000000706067220 */ /* 0x000fc80000400000 */
[----:B------:R-:W-:Y:S01]  /*0e00*/  @!P1 FMUL R5, R9, R6 ;  /* 0x0000000609059220 */ /* 0x000fe20000400000 */
[----:B------:R-:W-:Y:S06]  /*0e10*/  @P0 BRA P3, `(.L_x_12) ;  /* 0x0000000000100947 */ /* 0x000fec0001800000 */
[----:B------:R-:W-:-:S05]  /*0e20*/  FADD R4, R4, R4 ;  /* 0x0000000404047221 */ /* 0x000fca0000000000 */
[----:B------:R-:W-:Y:S01]  /*0e30*/  LOP3.LUT R5, R4, 0x7fffffff, RZ, 0xc0, !PT ;  /* 0x7fffffff04057812 */ /* 0x000fe200078ec0ff */
[----:B------:R-:W-:Y:S06]  /*0e40*/  BRA `(.L_x_12) ;  /* 0x0000000000047947 */ /* 0x000fec0003800000 */
.L_x_13:
[----:B------:R-:W-:-:S07]  /*0e50*/  FADD R5, R4, 2 ;  /* 0x4000000004057421 */ /* 0x000fce0000000000 */
.L_x_12:
[----:B------:R-:W-:Y:S05]  /*0e60*/  BSYNC.RECONVERGENT B0 ;  /* 0x0000000000007941 */ /* 0x000fea0003800200 */
.L_x_11:
[----:B------:R-:W-:Y:S01]  /*0e70*/  FADD R5, RZ, R5 ;  /* 0x00000005ff057221 */ /* 0x000fe20000000000 */
[----:B------:R-:W-:-:S06]  /*0e80*/  UMOV UR4, 0x1 ;  /* 0x0000000100047882 */ /* 0x000fcc0000000000 */
.L_x_10:
[----:B------:R-:W-:-:S13]  /*0e90*/  ISETP.NE.AND P0, PT, R2, 0x1, PT ;  /* 0x000000010200780c */ /* 0x000fda0003f05270 */
[----:B------:R-:W-:Y:S05]  /*0ea0*/  @!P0 BRA `(.L_x_14) ;  /* 0x0000000800808947 */ /* 0x000fea0003800000 */
[----:B------:R-:W0:Y:S01]  /*0eb0*/  LDC R2, c[0x0][0x390] ;  /* 0x0000e400ff027b82 */ /* 0x000e220000000800 */
[----:B------:R-:W1:Y:S01]  /*0ec0*/  LDCU.64 UR6, c[0x0][0x380] ;  /* 0x00007000ff0677ac */ /* 0x000e620008000a00 */
[----:B------:R-:W-:Y:S01]  /*0ed0*/  IADD3 R3, PT, PT, R3, UR4, RZ ;  /* 0x0000000403037c10 */ /* 0x000fe2000fffe0ff */
[----:B-1----:R-:W-:-:S04]  /*0ee0*/  UIADD3 UR5, UP0, UPT, UR6, 0x4, URZ ;  /* 0x0000000406057890 */ /* 0x002fc8000ff1e0ff */
[----:B------:R-:W-:-:S12]  /*0ef0*/  UIADD3.X UR6, UPT, UPT, URZ, UR7, URZ, UP0, !UPT ;  /* 0x00000007ff067290 */ /* 0x000fd800087fe4ff */
.L_x_20:
[----:B------:R-:W-:Y:S02]  /*0f00*/  MOV R6, UR5 ;  /* 0x0000000500067c02 */ /* 0x000fe40008000f00 */
[----:B------:R-:W-:-:S03]  /*0f10*/  MOV R7, UR6 ;  /* 0x0000000600077c02 */ /* 0x000fc60008000f00 */
[----:B------:R-:W-:-:S05]  /*0f20*/  IMAD.WIDE R8, R3, 0x4, R6 ;  /* 0x0000000403087825 */ /* 0x000fca00078e0206 */
[----:B------:R-:W2:Y:S04]  /*0f30*/  LDG.E R7, desc[UR8][R8.64+-0x4] ;  /* 0xfffffc0808077981 */ /* 0x000ea8000c1e1900 */
[----:B------:R-:W3:Y:S01]  /*0f40*/  LDG.E R13, desc[UR8][R8.64] ;  /* 0x00000008080d7981 */ /* 0x000ee2000c1e1900 */
[----:B------:R-:W-:Y:S01]  /*0f50*/  UIADD3 UR4, UPT, UPT, UR4, 0x2, URZ ;  /* 0x0000000204047890 */ /* 0x000fe2000fffe0ff */
[----:B------:R-:W-:Y:S01]  /*0f60*/  BSSY.RECONVERGENT B0, `(.L_x_15) ;  /* 0x0000049000007945 */ /* 0x000fe20003800200 */
[----:B------:R-:W-:-:S04]  /*0f70*/  HFMA2 R10, -RZ, RZ, 1.875, 0 ;  /* 0x3f800000ff0a7431 */ /* 0x000fc800000001ff */
[----:B0-----:R-:W-:Y:S01]  /*0f80*/  ISETP.LE.AND P1, PT, R2, UR4, PT ;  /* 0x0000000402007c0c */ /* 0x001fe2000bf23270 */
[--C-:B--2---:R-:W-:Y:S01]  /*0f90*/  FADD R6, R7, -R0.reuse ;  /* 0x8000000007067221 */ /* 0x104fe20000000000 */
[----:B---3--:R-:W-:-:S04]  /*0fa0*/  FADD R4, R13, -R0 ;  /* 0x800000000d047221 */ /* 0x008fc80000000000 */
[----:B------:R-:W-:Y:S02]  /*0fb0*/  FSETP.NEU.AND P0, PT, R6, 1, PT ;  /* 0x3f8000000600780b */ /* 0x000fe40003f0d000 */
[----:B------:R-:W-:-:S11]  /*0fc0*/  FSETP.NEU.AND P2, PT, R4, 1, PT ;  /* 0x3f8000000400780b */ /* 0x000fd60003f4d000 */
[----:B------:R-:W-:Y:S05]  /*0fd0*/  @!P0 BRA `(.L_x_16) ;  /* 0x0000000400048947 */ /* 0x000fea0003800000 */
[----:B------:R-:W-:-:S13]  /*0fe0*/  FSETP.NAN.AND P0, PT, |R6|, |R6|, PT ;  /* 0x400000060600720b */ /* 0x000fda0003f08200 */
[----:B------:R-:W-:Y:S01]  /*0ff0*/  @P0 FADD R10, R6, 2 ;  /* 0x40000000060a0421 */ /* 0x000fe20000000000 */
[----:B------:R-:W-:Y:S06]  /*1000*/  @P0 BRA `(.L_x_16) ;  /* 0x0000000000f80947 */ /* 0x000fec0003800000 */
[C---:B------:R-:W-:Y:S01]  /*1010*/  FMUL R7, |R6|.reuse, 16777216 ;  /* 0x4b80000006077820 */ /* 0x040fe20000400200 */
[C---:B------:R-:W-:Y:S02]  /*1020*/  FSETP.GEU.AND P0, PT, |R6|.reuse, 1.175494350822287508e-38, PT ;  /* 0x008000000600780b */ /* 0x040fe40003f0e200 */
[----:B------:R-:W-:Y:S02]  /*1030*/  MOV R16, 0x3a2c32e4 ;  /* 0x3a2c32e400107802 */ /* 0x000fe40000000f00 */
[----:B------:R-:W-:Y:S02]  /*1040*/  FSEL R7, R7, |R6|, !P0 ;  /* 0x4000000607077208 */ /* 0x000fe40004000000 */
[----:B------:R-:W-:Y:S02]  /*1050*/  FSEL R9, RZ, -24, P0 ;  /* 0xc1c00000ff097808 */ /* 0x000fe40000000000 */
[----:B------:R-:W-:Y:S02]  /*1060*/  IADD3 R8, PT, PT, R7, -0x3f3504f3, RZ ;  /* 0xc0cafb0d07087810 */ /* 0x000fe40007ffe0ff */
[----:B------:R-:W-:-:S02]  /*1070*/  FSETP.NEU.AND P0, PT, |R6|, +INF , PT ;  /* 0x7f8000000600780b */ /* 0x000fc40003f0d200 */
[----:B------:R-:W-:Y:S02]  /*1080*/  LOP3.LUT R8, R8, 0xff800000, RZ, 0xc0, !PT ;  /* 0xff80000008087812 */ /* 0x000fe400078ec0ff */
[----:B------:R-:W-:Y:S02]  /*1090*/  FSETP.NEU.AND P0, PT, R6, RZ, P0 ;  /* 0x000000ff0600720b */ /* 0x000fe4000070d000 */
[-C--:B------:R-:W-:Y:S02]  /*10a0*/  IADD3 R7, PT, PT, R7, -R8.reuse, RZ ;  /* 0x8000000807077210 */ /* 0x080fe40007ffe0ff */
[----:B------:R-:W-:-:S03]  /*10b0*/  I2FP.F32.S32 R8, R8 ;  /* 0x0000000800087245 */ /* 0x000fc60000201400 */
[C---:B------:R-:W-:Y:S01]  /*10c0*/  FADD R13, R7.reuse, 1 ;  /* 0x3f800000070d7421 */ /* 0x040fe20000000000 */
[----:B------:R-:W-:-:S04]  /*10d0*/  FADD R14, R7, -1 ;  /* 0xbf800000070e7421 */ /* 0x000fc80000000000 */
[----:B------:R-:W-:Y:S01]  /*10e0*/  FADD R10, R14, R14 ;  /* 0x0000000e0e0a7221 */ /* 0x000fe20000000000 */
[----:B------:R-:W0:Y:S01]  /*10f0*/  MUFU.RCP R13, R13 ;  /* 0x0000000d000d7308 */ /* 0x000e220000001000 */
[----:B------:R-:W-:Y:S02]  /*1100*/  @!P0 FADD R6, R6, R6 ;  /* 0x0000000606068221 */ /* 0x000fe40000000000 */
[----:B0-----:R-:W-:Y:S01]  /*1110*/  FMUL R7, R13, R10 ;  /* 0x0000000a0d077220 */ /* 0x001fe20000400000 */
[----:B------:R-:W-:-:S03]  /*1120*/  FFMA R10, R8, 1.1920928955078125e-07, R9 ;  /* 0x34000000080a7823 */ /* 0x000fc60000000009 */
[----:B------:R-:W-:Y:S01]  /*1130*/  FADD R15, R14, -R7 ;  /* 0x800000070e0f7221 */ /* 0x000fe20000000000 */
[CC--:B------:R-:W-:Y:S01]  /*1140*/  FMUL R9, R7.reuse, R7.reuse ;  /* 0x0000000707097220 */ /* 0x0c0fe20000400000 */
[----:B------:R-:W-:Y:S02]  /*1150*/  FFMA R8, R7, 1.4426950216293334961, R10 ;  /* 0x3fb8aa3b07087823 */ /* 0x000fe4000000000a */
[----:B------:R-:W-:Y:S01]  /*1160*/  FADD R15, R15, R15 ;  /* 0x0000000f0f0f7221 */ /* 0x000fe20000000000 */
[C---:B------:R-:W-:Y:S01]  /*1170*/  FFMA R16, R9.reuse, R16, 0.0032181653659790754318 ;  /* 0x3b52e7db09107423 */ /* 0x040fe20000000010 */
        /* <DEDUP_REMOVED lines=10> */
[----:B------:R-:W-:Y:S01]  /*1220*/  FFMA R9, R14, R9, R13 ;  /* 0x000000090e097223 */ /* 0x000fe2000000000d */
[----:B------:R-:W-:-:S03]  /*1230*/  HFMA2 R14, -RZ, RZ, 0.64013671875, -15.109375 ;  /* 0x391fcb8eff0e7431 */ /* 0x000fc600000001ff */
[----:B------:R-:W-:-:S04]  /*1240*/  FFMA R9, R7, R16, R9 ;  /* 0x0000001007097223 */ /* 0x000fc80000000009 */
[----:B------:R-:W-:-:S04]  /*1250*/  FADD R7, R8, R9 ;  /* 0x0000000908077221 */ /* 0x000fc80000000000 */
[----:B------:R-:W-:Y:S01]  /*1260*/  FMUL R10, R7, 2 ;  /* 0x40000000070a7820 */ /* 0x000fe20000400000 */
[----:B------:R-:W-:-:S03]  /*1270*/  FADD R8, -R8, R7 ;  /* 0x0000000708087221 */ /* 0x000fc60000000100 */
[----:B------:R-:W0:Y:S01]  /*1280*/  FRND R13, R10 ;  /* 0x0000000a000d7307 */ /* 0x000e220000201000 */
[----:B------:R-:W-:Y:S01]  /*1290*/  FADD R8, R9, -R8 ;  /* 0x8000000809087221 */ /* 0x000fe20000000000 */
[----:B------:R-:W-:Y:S01]  /*12a0*/  FFMA R7, R7, 2, -R10 ;  /* 0x4000000007077823 */ /* 0x000fe2000000080a */
[----:B------:R-:W-:-:S03]  /*12b0*/  FSETP.GT.AND P4, PT, |R10|, 152, PT ;  /* 0x431800000a00780b */ /* 0x000fc60003f84200 */
[----:B------:R-:W-:Y:S02]  /*12c0*/  FFMA R8, R8, 2, R7 ;  /* 0x4000000008087823 */ /* 0x000fe40000000007 */
        /* <DEDUP_REMOVED lines=9> */
[----:B------:R-:W-:Y:S01]  /*1360*/  FSETP.GEU.AND P3, PT, R10, RZ, PT ;  /* 0x000000ff0a00720b */ /* 0x000fe20003f6e000 */
[----:B------:R-:W-:Y:S01]  /*1370*/  FFMA R14, R7, R14, 0.69314718246459960938 ;  /* 0x3f317218070e7423 */ /* 0x000fe2000000000e */
[----:B------:R-:W-:Y:S02]  /*1380*/  IADD3 R13, PT, PT, R8, 0x7f000000, RZ ;  /* 0x7f000000080d7810 */ /* 0x000fe40007ffe0ff */
[----:B-1----:R-:W-:Y:S01]  /*1390*/  LEA R9, R9, -R8, 0x17 ;  /* 0x8000000809097211 */ /* 0x002fe200078eb8ff */
[----:B------:R-:W-:Y:S01]  /*13a0*/  FFMA R14, R7, R14, 1 ;  /* 0x3f800000070e7423 */ /* 0x000fe2000000000e */
[----:B------:R-:W-:-:S03]  /*13b0*/  FSEL R10, RZ, +INF , !P3 ;  /* 0x7f800000ff0a7808 */ /* 0x000fc60005800000 */
[----:B------:R-:W-:-:S04]  /*13c0*/  FMUL R14, R13, R14 ;  /* 0x0000000e0d0e7220 */ /* 0x000fc80000400000 */
[----:B------:R-:W-:Y:S01]  /*13d0*/  @!P4 FMUL R10, R9, R14 ;  /* 0x0000000e090ac220 */ /* 0x000fe20000400000 */
[----:B------:R-:W-:-:S07]  /*13e0*/  @!P0 LOP3.LUT R10, R6, 0x7fffffff, RZ, 0xc0, !PT ;  /* 0x7fffffff060a8812 */ /* 0x000fce00078ec0ff */
.L_x_16:
[----:B------:R-:W-:Y:S05]  /*13f0*/  BSYNC.RECONVERGENT B0 ;  /* 0x0000000000007941 */ /* 0x000fea0003800200 */
.L_x_15:
[----:B------:R-:W-:Y:S01]  /*1400*/  BSSY.RECONVERGENT B0, `(.L_x_17) ;  /* 0x0000047000007945 */ /* 0x000fe20003800200 */
[----:B------:R-:W-:Y:S01]  /*1410*/  FADD R5, R10, R5 ;  /* 0x000000050a057221 */ /* 0x000fe20000000000 */
[----:B------:R-:W-:Y:S02]  /*1420*/  MOV R6, 0x3f800000 ;  /* 0x3f80000000067802 */ /* 0x000fe40000000f00 */
[----:B------:R-:W-:Y:S05]  /*1430*/  @!P2 BRA `(.L_x_18) ;  /* 0x00000004000ca947 */ /* 0x000fea0003800000 */
[----:B------:R-:W-:-:S13]  /*1440*/  FSETP.NAN.AND P0, PT, |R4|, |R4|, PT ;  /* 0x400000040400720b */ /* 0x000fda0003f08200 */
[----:B------:R-:W-:Y:S05]  /*1450*/  @P0 BRA `(.L_x_19) ;  /* 0x0000000400000947 */ /* 0x000fea0003800000 */
[C---:B------:R-:W-:Y:S01]  /*1460*/  FMUL R7, |R4|.reuse, 16777216 ;  /* 0x4b80000004077820 */ /* 0x040fe20000400200 */
[C---:B------:R-:W-:Y:S01]  /*1470*/  FSETP.GEU.AND P0, PT, |R4|.reuse, 1.175494350822287508e-38, PT ;  /* 0x008000000400780b */ /* 0x040fe20003f0e200 */
[----:B------:R-:W-:Y:S01]  /*1480*/  HFMA2 R15, -RZ, RZ, 0.771484375, 0.21533203125 ;  /* 0x3a2c32e4ff0f7431 */ /* 0x000fe200000001ff */
[----:B------:R-:W-:Y:S02]  /*1490*/  FSETP.NEU.AND P4, PT, R4, RZ, PT ;  /* 0x000000ff0400720b */ /* 0x000fe40003f8d000 */
[----:B------:R-:W-:Y:S02]  /*14a0*/  FSEL R7, R7, |R4|, !P0 ;  /* 0x4000000407077208 */ /* 0x000fe40004000000 */
[----:B------:R-:W-:Y:S02]  /*14b0*/  FSEL R8, RZ, -24, P0 ;  /* 0xc1c00000ff087808 */ /* 0x000fe40000000000 */
[----:B------:R-:W-:-:S04]  /*14c0*/  IADD3 R6, PT, PT, R7, -0x3f3504f3, RZ ;  /* 0xc0cafb0d07067810 */ /* 0x000fc80007ffe0ff */
[----:B------:R-:W-:-:S04]  /*14d0*/  LOP3.LUT R6, R6, 0xff800000, RZ, 0xc0, !PT ;  /* 0xff80000006067812 */ /* 0x000fc800078ec0ff */
[----:B------:R-:W-:-:S05]  /*14e0*/  IADD3 R7, PT, PT, R7, -R6, RZ ;  /* 0x8000000607077210 */ /* 0x000fca0007ffe0ff */
[C---:B------:R-:W-:Y:S01]  /*14f0*/  FADD R10, R7.reuse, 1 ;  /* 0x3f800000070a7421 */ /* 0x040fe20000000000 */
[----:B------:R-:W-:Y:S01]  /*1500*/  FADD R13, R7, -1 ;  /* 0xbf800000070d7421 */ /* 0x000fe20000000000 */
[----:B------:R-:W-:-:S03]  /*1510*/  I2FP.F32.S32 R7, R6 ;  /* 0x0000000600077245 */ /* 0x000fc60000201400 */
[----:B------:R-:W-:Y:S01]  /*1520*/  FADD R9, R13, R13 ;  /* 0x0000000d0d097221 */ /* 0x000fe20000000000 */
[----:B------:R-:W0:Y:S03]  /*1530*/  MUFU.RCP R10, R10 ;  /* 0x0000000a000a7308 */ /* 0x000e260000001000 */
        /* <DEDUP_REMOVED lines=18> */
[----:B------:R-:W-:-:S03]  /*1660*/  MOV R13, 0x391fcb8e ;  /* 0x391fcb8e000d7802 */ /* 0x000fc60000000f00 */
[----:B------:R-:W-:-:S04]  /*1670*/  FFMA R8, R6, R15, R8 ;  /* 0x0000000f06087223 */ /* 0x000fc80000000008 */
[----:B------:R-:W-:-:S04]  /*1680*/  FADD R6, R7, R8 ;  /* 0x0000000807067221 */ /* 0x000fc80000000000 */
[----:B------:R-:W-:Y:S01]  /*1690*/  FMUL R9, R6, 2 ;  /* 0x4000000006097820 */ /* 0x000fe20000400000 */
[----:B------:R-:W-:-:S03]  /*16a0*/  FADD R7, -R7, R6 ;  /* 0x0000000607077221 */ /* 0x000fc60000000100 */
[----:B------:R-:W0:Y:S01]  /*16b0*/  FRND R10, R9 ;  /* 0x00000009000a7307 */ /* 0x000e220000201000 */
[----:B------:R-:W-:Y:S01]  /*16c0*/  FADD R7, R8, -R7 ;  /* 0x8000000708077221 */ /* 0x000fe20000000000 */
[----:B------:R-:W-:Y:S01]  /*16d0*/  FFMA R6, R6, 2, -R9 ;  /* 0x4000000006067823 */ /* 0x000fe20000000809 */
[C---:B------:R-:W-:Y:S02]  /*16e0*/  FSETP.GT.AND P2, PT, |R9|.reuse, 152, PT ;  /* 0x431800000900780b */ /* 0x040fe40003f44200 */
[----:B------:R-:W-:Y:S01]  /*16f0*/  FSETP.GEU.AND P3, PT, R9, RZ, PT ;  /* 0x000000ff0900720b */ /* 0x000fe20003f6e000 */
        /* <DEDUP_REMOVED lines=8> */
[----:B------:R-:W-:Y:S01]  /*1780*/  FFMA R13, R6, R7, 0.24022644758224487305 ;  /* 0x3e75fdec060d7423 */ /* 0x000fe20000000007 */
        /* <DEDUP_REMOVED lines=13> */
.L_x_19:
[----:B------:R-:W-:-:S07]  /*1860*/  FADD R6, R4, 2 ;  /* 0x4000000004067421 */ /* 0x000fce0000000000 */
.L_x_18:
[----:B------:R-:W-:Y:S05]  /*1870*/  BSYNC.RECONVERGENT B0 ;  /* 0x0000000000007941 */ /* 0x000fea0003800200 */
.L_x_17:
[----:B------:R-:W-:Y:S01]  /*1880*/  FADD R5, R5, R6 ;  /* 0x0000000605057221 */ /* 0x000fe20000000000 */
[----:B------:R-:W-:Y:S01]  /*1890*/  IADD3 R3, PT, PT, R3, 0x2, RZ ;  /* 0x0000000203037810 */ /* 0x000fe20007ffe0ff */
[----:B------:R-:W-:Y:S06]  /*18a0*/  @!P1 BRA `(.L_x_20) ;  /* 0xfffffff400949947 */ /* 0x000fec000383ffff */
.L_x_14:
[----:B------:R-:W0:Y:S01]  /*18b0*/  S2UR UR5, SR_CgaCtaId ;  /* 0x00000000000579c3 */ /* 0x000e220000008800 */
[----:B------:R-:W-:Y:S02]  /*18c0*/  UMOV UR4, 0x400 ;  /* 0x0000040000047882 */ /* 0x000fe40000000000 */
[----:B0-----:R-:W-:-:S09]  /*18d0*/  ULEA UR4, UR5, UR4, 0x18 ;  /* 0x0000000405047291 */ /* 0x001fd2000f8ec0ff */
[----:B------:R1:W-:Y:S03]  /*18e0*/  STS [UR4], R2 ;  /* 0x00000002ff007988 */ /* 0x0003e60008000804 */
.L_x_9:
[----:B------:R-:W0:Y:S01]  /*18f0*/  MUFU.RCP R3, R12 ;  /* 0x0000000c00037308 */ /* 0x000e220000001000 */
[----:B-1----:R-:W1:Y:S01]  /*1900*/  LDC R2, c[0x0][0x390] ;  /* 0x0000e400ff027b82 */ /* 0x002e620000000800 */
[----:B------:R-:W-:Y:S06]  /*1910*/  BSSY.RECONVERGENT B2, `(.L_x_21) ;  /* 0x000000c000027945 */ /* 0x000fec0003800200 */
[----:B------:R-:W2:Y:S01]  /*1920*/  FCHK P0, R5, R12 ;  /* 0x0000000c05007302 */ /* 0x000ea20000000000 */
[----:B0-----:R-:W-:-:S04]  /*1930*/  FFMA R0, -R12, R3, 1 ;  /* 0x3f8000000c007423 */ /* 0x001fc80000000103 */
[----:B------:R-:W-:-:S04]  /*1940*/  FFMA R0, R3, R0, R3 ;  /* 0x0000000003007223 */ /* 0x000fc80000000003 */
[----:B------:R-:W-:Y:S01]  /*1950*/  FFMA R3, R0, R5, RZ ;  /* 0x0000000500037223 */ /* 0x000fe200000000ff */
[----:B-1----:R-:W-:-:S03]  /*1960*/  ISETP.GE.AND P2, PT, R2, 0x1, PT ;  /* 0x000000010200780c */ /* 0x002fc60003f46270 */
[----:B------:R-:W-:-:S04]  /*1970*/  FFMA R2, -R12, R3, R5 ;  /* 0x000000030c027223 */ /* 0x000fc80000000105 */
[----:B------:R-:W-:Y:S01]  /*1980*/  FFMA R0, R0, R2, R3 ;  /* 0x0000000200007223 */ /* 0x000fe20000000003 */
[----:B--2---:R-:W-:Y:S06]  /*1990*/  @!P0 BRA `(.L_x_22) ;  /* 0x00000000000c8947 */ /* 0x004fec0003800000 */
[----:B------:R-:W-:Y:S02]  /*19a0*/  MOV R0, R5 ;  /* 0x0000000500007202 */ /* 0x000fe40000000f00 */
[----:B------:R-:W-:-:S07]  /*19b0*/  MOV R10, 0x19d0 ;  /* 0x000019d0000a7802 */ /* 0x000fce0000000f00 */
[----:B------:R-:W-:Y:S05]  /*19c0*/  CALL.REL.NOINC `($__internal_1_$__cuda_sm3x_div_rn_noftz_f32_slowpath) ;  /* 0x0000001c00587944 */ /* 0x000fea0003c00000 */
.L_x_22:
[----:B------:R-:W-:Y:S05]  /*19d0*/  BSYNC.RECONVERGENT B2 ;  /* 0x0000000000027941 */ /* 0x000fea0003800200 */
.L_x_21:
[----:B------:R-:W0:Y:S01]  /*19e0*/  S2UR UR5, SR_CgaCtaId ;  /* 0x00000000000579c3 */ /* 0x000e220000008800 */
[----:B------:R-:W-:Y:S02]  /*19f0*/  UMOV UR4, 0x400 ;  /* 0x0000040000047882 */ /* 0x000fe40000000000 */
[----:B0-----:R-:W-:-:S09]  /*1a00*/  ULEA UR4, UR5, UR4, 0x18 ;  /* 0x0000000405047291 */ /* 0x001fd2000f8ec0ff */
[----:B------:R-:W-:Y:S01]  /*1a10*/  STS [UR4+0x8], R0 ;  /* 0x00000800ff007988 */ /* 0x000fe20008000804 */
[----:B------:R-:W-:Y:S06]  /*1a20*/  BAR.SYNC.DEFER_BLOCKING 0x0 ;  /* 0x0000000000007b1d */ /* 0x000fec0000010000 */
[----:B------:R-:W0:Y:S02]  /*1a30*/  LDS R0, [UR4+0x8] ;  /* 0x00000804ff007984 */ /* 0x000e240008000800 */
[----:B0-----:R-:W-:Y:S01]  /*1a40*/  IADD3 R2, PT, PT, R0, -0xd000000, RZ ;  /* 0xf300000000027810 */ /* 0x001fe20007ffe0ff */
[----:B------:R0:W1:Y:S03]  /*1a50*/  MUFU.RSQ R3, R0 ;  /* 0x0000000000037308 */ /* 0x0000660000001400 */
[----:B------:R-:W-:-:S13]  /*1a60*/  ISETP.GT.U32.AND P0, PT, R2, 0x727fffff, PT ;  /* 0x727fffff0200780c */ /* 0x000fda0003f04070 */
[----:B0-----:R-:W-:Y:S05]  /*1a70*/  @!P0 BRA `(.L_x_23) ;  /* 0x00000000000c8947 */ /* 0x001fea0003800000 */
[----:B------:R-:W-:-:S07]  /*1a80*/  MOV R4, 0x1aa0 ;  /* 0x00001aa000047802 */ /* 0x000fce0000000f00 */
[----:B-1----:R-:W-:Y:S05]  /*1a90*/  CALL.REL.NOINC `($__internal_0_$__cuda_sm20_sqrt_rn_f32_slowpath) ;  /* 0x0000001800c47944 */ /* 0x002fea0003c00000 */
[----:B------:R-:W-:Y:S05]  /*1aa0*/  BRA `(.L_x_24) ;  /* 0x0000000000107947 */ /* 0x000fea0003800000 */
.L_x_23:
[----:B-1----:R-:W-:Y:S01]  /*1ab0*/  FMUL.FTZ R5, R0, R3 ;  /* 0x0000000300057220 */ /* 0x002fe20000410000 */
[----:B------:R-:W-:-:S03]  /*1ac0*/  FMUL.FTZ R3, R3, 0.5 ;  /* 0x3f00000003037820 */ /* 0x000fc60000410000 */
[----:B------:R-:W-:-:S04]  /*1ad0*/  FFMA R0, -R5, R5, R0 ;  /* 0x0000000505007223 */ /* 0x000fc80000000100 */
[----:B------:R-:W-:-:S07]  /*1ae0*/  FFMA R12, R0, R3, R5 ;  /* 0x00000003000c7223 */ /* 0x000fce0000000005 */
.L_x_24:
[----:B------:R-:W0:Y:S01]  /*1af0*/  S2UR UR5, SR_CgaCtaId ;  /* 0x00000000000579c3 */ /* 0x000e220000008800 */
[----:B------:R-:W-:Y:S02]  /*1b00*/  UMOV UR4, 0x400 ;  /* 0x0000040000047882 */ /* 0x000fe40000000000 */
[----:B0-----:R-:W-:-:S09]  /*1b10*/  ULEA UR4, UR5, UR4, 0x18 ;  /* 0x0000000405047291 */ /* 0x001fd2000f8ec0ff */
[----:B------:R0:W-:Y:S04]  /*1b20*/  STS [UR4+0x8], R12 ;  /* 0x0000080cff007988 */ /* 0x0001e80008000804 */
[----:B------:R-:W-:Y:S01]  /*1b30*/  STS [UR4], RZ ;  /* 0x000000ffff007988 */ /* 0x000fe20008000804 */
[----:B------:R-:W-:Y:S05]  /*1b40*/  @!P2 EXIT ;  /* 0x000000000000a94d */ /* 0x000fea0003800000 */
[----:B------:R-:W1:Y:S01]  /*1b50*/  LDCU UR5, c[0x0][0x390] ;  /* 0x00007200ff0577ac */ /* 0x000e620008000800 */
[----:B------:R-:W-:Y:S01]  /*1b60*/  FSETP.NEU.AND P0, PT, R12, RZ, PT ;  /* 0x000000ff0c00720b */ /* 0x000fe20003f0d000 */
[----:B------:R-:W2:Y:S01]  /*1b70*/  LDS R13, [UR4+0x4] ;  /* 0x00000404ff0d7984 */ /* 0x000ea20008000800 */
[----:B-1----:R-:W-:-:S11]  /*1b80*/  IMAD R14, R11, UR5, RZ ;  /* 0x000000050b0e7c24 */ /* 0x002fd6000f8e02ff */
[----:B------:R-:W-:Y:S05]  /*1b90*/  @P0 BRA `(.L_x_25) ;  /* 0x00000004004c0947 */ /* 0x000fea0003800000 */
[----:B------:R-:W-:Y:S02]  /*1ba0*/  UISETP.GE.U32.AND UP1, UPT, UR5, 0x8, UPT ;  /* 0x000000080500788c */ /* 0x000fe4000bf26070 */
[----:B------:R-:W-:Y:S01]  /*1bb0*/  ULOP3.LUT UR15, UR5, 0x7, URZ, 0xc0, !UPT ;  /* 0x00000007050f7892 */ /* 0x000fe2000f8ec0ff */
[----:B------:R-:W-:-:S03]  /*1bc0*/  UMOV UR4, URZ ;  /* 0x000000ff00047c82 */ /* 0x000fc60008000000 */
[----:B------:R-:W-:-:S03]  /*1bd0*/  UISETP.NE.AND UP0, UPT, UR15, URZ, UPT ;  /* 0x000000ff0f00728c */ /* 0x000fc6000bf05270 */
[----:B------:R-:W-:Y:S08]  /*1be0*/  BRA.U !UP1, `(.L_x_26) ;  /* 0x0000000109907547 */ /* 0x000ff0000b800000 */
[----:B------:R-:W1:Y:S01]  /*1bf0*/  LDCU.64 UR16, c[0x0][0x388] ;  /* 0x00007100ff1077ac */ /* 0x000e620008000a00 */
[----:B------:R-:W-:Y:S01]  /*1c00*/  MOV R0, R11 ;  /* 0x0000000b00007202 */ /* 0x000fe20000000f00 */
[----:B------:R-:W-:-:S04]  /*1c10*/  ULOP3.LUT UR4, UR5, 0x7ffffff8, URZ, 0xc0, !UPT ;  /* 0x7ffffff805047892 */ /* 0x000fc8000f8ec0ff */
[----:B------:R-:W-:Y:S02]  /*1c20*/  UIADD3 UR14, UPT, UPT, -UR4, URZ, URZ ;  /* 0x000000ff040e7290 */ /* 0x000fe4000fffe1ff */
[----:B-1----:R-:W-:Y:S02]  /*1c30*/  UIMAD.WIDE.U32 UR6, UR5, 0x4, UR16 ;  /* 0x00000004050678a5 */ /* 0x002fe4000f8e0010 */
[----:B------:R-:W-:Y:S02]  /*1c40*/  UIMAD.WIDE.U32 UR10, UR5, 0x14, UR16 ;  /* 0x00000014050a78a5 */ /* 0x000fe4000f8e0010 */
[----:B------:R-:W-:-:S12]  /*1c50*/  UIMAD.WIDE.U32 UR12, UR5, 0x18, UR16 ;  /* 0x00000018050c78a5 */ /* 0x000fd8000f8e0010 */
.L_x_27:
[----:B------:R-:W-:Y:S01]  /*1c60*/  HFMA2 R7, -RZ, RZ, 0, 2.384185791015625e-07 ;  /* 0x00000004ff077431 */ /* 0x000fe200000001ff */
[----:B---3--:R-:W-:Y:S01]  /*1c70*/  MOV R5, 0x4 ;  /* 0x0000000400057802 */ /* 0x008fe20000000f00 */
[----:B------:R-:W-:Y:S01]  /*1c80*/  HFMA2 R15, -RZ, RZ, 0, 2.384185791015625e-07 ;  /* 0x00000004ff0f7431 */ /* 0x000fe200000001ff */
[----:B------:R-:W-:Y:S01]  /*1c90*/  MOV R3, UR5 ;  /* 0x0000000500037c02 */ /* 0x000fe20008000f00 */
[----:B------:R-:W-:Y:S01]  /*1ca0*/  UIADD3 UR14, UPT, UPT, UR14, 0x8, URZ ;  /* 0x000000080e0e7890 */ /* 0x000fe2000fffe0ff */
[----:B------:R-:W-:Y:S01]  /*1cb0*/  MOV R9, UR5 ;  /* 0x0000000500097c02 */ /* 0x000fe20008000f00 */
[C---:B------:R-:W-:Y:S01]  /*1cc0*/  IMAD.WIDE R4, R0.reuse, R5, UR6 ;  /* 0x0000000600047e25 */ /* 0x040fe2000f8e0205 */
[----:B--2---:R-:W-:Y:S01]  /*1cd0*/  MOV R13, UR5 ;  /* 0x00000005000d7c02 */ /* 0x004fe20008000f00 */
[----:B------:R-:W-:Y:S01]  /*1ce0*/  UISETP.NE.AND UP1, UPT, UR14, URZ, UPT ;  /* 0x000000ff0e00728c */ /* 0x000fe2000bf25270 */
[----:B------:R-:W-:Y:S01]  /*1cf0*/  MOV R17, 0x4 ;  /* 0x0000000400117802 */ /* 0x000fe20000000f00 */
[----:B------:R-:W-:Y:S01]  /*1d00*/  IMAD.WIDE R6, R0, R7, UR16 ;  /* 0x0000001000067e25 */ /* 0x000fe2000f8e0207 */
[----:B------:R-:W-:-:S03]  /*1d10*/  MOV R19, UR5 ;  /* 0x0000000500137c02 */ /* 0x000fc60008000f00 */
[C---:B------:R-:W-:Y:S01]  /*1d20*/  IMAD.WIDE R14, R0.reuse, R15, UR10 ;  /* 0x0000000a000e7e25 */ /* 0x040fe2000f8e020f */
[----:B------:R1:W-:Y:S03]  /*1d30*/  STG.E desc[UR8][R6.64], RZ ;  /* 0x000000ff06007986 */ /* 0x0003e6000c101908 */
[--C-:B------:R-:W-:Y:S01]  /*1d40*/  IMAD.WIDE.U32 R2, R3, 0x8, R6.reuse ;  /* 0x0000000803027825 */ /* 0x100fe200078e0006 */
[----:B------:R3:W-:Y:S03]  /*1d50*/  STG.E desc[UR8][R4.64], RZ ;  /* 0x000000ff04007986 */ /* 0x0007e6000c101908 */
[--C-:B------:R-:W-:Y:S01]  /*1d60*/  IMAD.WIDE.U32 R8, R9, 0xc, R6.reuse ;  /* 0x0000000c09087825 */ /* 0x100fe200078e0006 */
[----:B------:R3:W-:Y:S03]  /*1d70*/  STG.E desc[UR8][R2.64], RZ ;  /* 0x000000ff02007986 */ /* 0x0007e6000c101908 */
[--C-:B0-----:R-:W-:Y:S01]  /*1d80*/  IMAD.WIDE.U32 R12, R13, 0x10, R6.reuse ;  /* 0x000000100d0c7825 */ /* 0x101fe200078e0006 */
[----:B------:R3:W-:Y:S03]  /*1d90*/  STG.E desc[UR8][R8.64], RZ ;  /* 0x000000ff08007986 */ /* 0x0007e6000c101908 */
[----:B------:R-:W-:Y:S01]  /*1da0*/  IMAD.WIDE R16, R0, R17, UR12 ;  /* 0x0000000c00107e25 */ /* 0x000fe2000f8e0211 */
[----:B------:R3:W-:Y:S03]  /*1db0*/  STG.E desc[UR8][R12.64], RZ ;  /* 0x000000ff0c007986 */ /* 0x0007e6000c101908 */
[----:B------:R-:W-:Y:S01]  /*1dc0*/  IMAD.WIDE.U32 R18, R19, 0x1c, R6 ;  /* 0x0000001c13127825 */ /* 0x000fe200078e0006 */
[----:B------:R3:W-:Y:S01]  /*1dd0*/  STG.E desc[UR8][R14.64], RZ ;  /* 0x000000ff0e007986 */ /* 0x0007e2000c101908 */
[----:B-1----:R-:W-:-:S03]  /*1de0*/  MOV R7, UR5 ;  /* 0x0000000500077c02 */ /* 0x002fc60008000f00 */
[----:B------:R3:W-:Y:S01]  /*1df0*/  STG.E desc[UR8][R16.64], RZ ;  /* 0x000000ff10007986 */ /* 0x0007e2000c101908 */
[----:B------:R-:W-:-:S03]  /*1e00*/  LEA R0, R7, R0, 0x3 ;  /* 0x0000000007007211 */ /* 0x000fc600078e18ff */
[----:B------:R3:W-:Y:S01]  /*1e10*/  STG.E desc[UR8][R18.64], RZ ;  /* 0x000000ff12007986 */ /* 0x0007e2000c101908 */
[----:B------:R-:W-:Y:S05]  /*1e20*/  BRA.U UP1, `(.L_x_27) ;  /* 0xfffffffd018c7547 */ /* 0x000fea000b83ffff */
.L_x_26:
[----:B------:R-:W-:Y:S05]  /*1e30*/  BRA.U !UP0, `(.L_x_28) ;  /* 0x0000001508c47547 */ /* 0x000fea000b800000 */
[----:B------:R-:W-:Y:S02]  /*1e40*/  UISETP.GE.U32.AND UP0, UPT, UR15, 0x4, UPT ;  /* 0x000000040f00788c */ /* 0x000fe4000bf06070 */
[----:B------:R-:W-:-:S04]  /*1e50*/  ULOP3.LUT UR6, UR5, 0x3, URZ, 0xc0, !UPT ;  /* 0x0000000305067892 */ /* 0x000fc8000f8ec0ff */
[----:B------:R-:W-:-:S03]  /*1e60*/  UISETP.NE.AND UP1, UPT, UR6, URZ, UPT ;  /* 0x000000ff0600728c */ /* 0x000fc6000bf25270 */
[----:B------:R-:W-:Y:S08]  /*1e70*/  BRA.U !UP0, `(.L_x_29) ;  /* 0x00000001083c7547 */ /* 0x000ff0000b800000 */
[----:B---3--:R-:W1:Y:S01]  /*1e80*/  LDC.64 R2, c[0x0][0x388] ;  /* 0x0000e200ff027b82 */ /* 0x008e620000000a00 */
[----:B------:R-:W-:Y:S01]  /*1e90*/  MOV R0, UR4 ;  /* 0x0000000400007c02 */ /* 0x000fe20008000f00 */
[----:B------:R-:W-:Y:S01]  /*1ea0*/  UIADD3 UR4, UPT, UPT, UR4, 0x4, URZ ;  /* 0x0000000404047890 */ /* 0x000fe2000fffe0ff */
[----:B------:R-:W-:Y:S02]  /*1eb0*/  MOV R7, UR5 ;  /* 0x0000000500077c02 */ /* 0x000fe40008000f00 */
[----:B------:R-:W-:Y:S01]  /*1ec0*/  MOV R9, UR5 ;  /* 0x0000000500097c02 */ /* 0x000fe20008000f00 */
[----:B------:R-:W-:-:S04]  /*1ed0*/  IMAD R5, R0, UR5, R11 ;  /* 0x0000000500057c24 */ /* 0x000fc8000f8e020b */
[----:B-1----:R-:W-:Y:S01]  /*1ee0*/  IMAD.WIDE R2, R5, 0x4, R2 ;  /* 0x0000000405027825 */ /* 0x002fe200078e0202 */
[----:B------:R-:W-:-:S04]  /*1ef0*/  MOV R5, UR5 ;  /* 0x0000000500057c02 */ /* 0x000fc80008000f00 */
[----:B------:R1:W-:Y:S01]  /*1f00*/  STG.E desc[UR8][R2.64], RZ ;  /* 0x000000ff02007986 */ /* 0x0003e2000c101908 */
[----:B------:R-:W-:-:S05]  /*1f10*/  IMAD.WIDE.U32 R4, R5, 0x4, R2 ;  /* 0x0000000405047825 */ /* 0x000fca00078e0002 */
[----:B------:R1:W-:Y:S01]  /*1f20*/  STG.E desc[UR8][R4.64], RZ ;  /* 0x000000ff04007986 */ /* 0x0003e2000c101908 */
[----:B------:R-:W-:-:S05]  /*1f30*/  IMAD.WIDE.U32 R6, R7, 0x4, R4 ;  /* 0x0000000407067825 */ /* 0x000fca00078e0004 */
[----:B------:R1:W-:Y:S01]  /*1f40*/  STG.E desc[UR8][R6.64], RZ ;  /* 0x000000ff06007986 */ /* 0x0003e2000c101908 */
[----:B------:R-:W-:-:S05]  /*1f50*/  IMAD.WIDE.U32 R8, R9, 0x4, R6 ;  /* 0x0000000409087825 */ /* 0x000fca00078e0006 */
[----:B------:R1:W-:Y:S02]  /*1f60*/  STG.E desc[UR8][R8.64], RZ ;  /* 0x000000ff08007986 */ /* 0x0003e4000c101908 */
.L_x_29:
[----:B------:R-:W-:Y:S05]  /*1f70*/  BRA.U !UP1, `(.L_x_28) ;  /* 0x0000001509747547 */ /* 0x000fea000b800000 */
[----:B------:R-:W-:Y:S02]  /*1f80*/  UISETP.NE.AND UP0, UPT, UR6, 0x1, UPT ;  /* 0x000000010600788c */ /* 0x000fe4000bf05270 */
[----:B------:R-:W-:-:S04]  /*1f90*/  ULOP3.LUT UR7, UR5, 0x1, URZ, 0xc0, !UPT ;  /* 0x0000000105077892 */ /* 0x000fc8000f8ec0ff */
[----:B------:R-:W-:-:S03]  /*1fa0*/  UISETP.NE.U32.AND UP1, UPT, UR7, 0x1, UPT ;  /* 0x000000010700788c */ /* 0x000fc6000bf25070 */
[----:B------:R-:W-:Y:S08]  /*1fb0*/  BRA.U !UP0, `(.L_x_30) ;  /* 0x0000000108247547 */ /* 0x000ff0000b800000 */
[----:B-1-3--:R-:W1:Y:S01]  /*1fc0*/  LDC.64 R2, c[0x0][0x388] ;  /* 0x0000e200ff027b82 */ /* 0x00ae620000000a00 */
[----:B------:R-:W-:Y:S01]  /*1fd0*/  MOV R0, UR4 ;  /* 0x0000000400007c02 */ /* 0x000fe20008000f00 */
[----:B------:R-:W-:-:S04]  /*1fe0*/  UIADD3 UR4, UPT, UPT, UR4, 0x2, URZ ;  /* 0x0000000204047890 */ /* 0x000fc8000fffe0ff */
[----:B------:R-:W-:-:S04]  /*1ff0*/  IMAD R5, R0, UR5, R11 ;  /* 0x0000000500057c24 */ /* 0x000fc8000f8e020b */
[----:B-1----:R-:W-:Y:S01]  /*2000*/  IMAD.WIDE R2, R5, 0x4, R2 ;  /* 0x0000000405027825 */ /* 0x002fe200078e0202 */
[----:B------:R-:W-:-:S04]  /*2010*/  MOV R5, UR5 ;  /* 0x0000000500057c02 */ /* 0x000fc80008000f00 */
[----:B------:R4:W-:Y:S01]  /*2020*/  STG.E desc[UR8][R2.64], RZ ;  /* 0x000000ff02007986 */ /* 0x0009e2000c101908 */
[----:B------:R-:W-:-:S05]  /*2030*/  IMAD.WIDE.U32 R4, R5, 0x4, R2 ;  /* 0x0000000405047825 */ /* 0x000fca00078e0002 */
[----:B------:R4:W-:Y:S02]  /*2040*/  STG.E desc[UR8][R4.64], RZ ;  /* 0x000000ff04007986 */ /* 0x0009e4000c101908 */
.L_x_30:
[----:B------:R-:W-:Y:S05]  /*2050*/  BRA.U UP1, `(.L_x_28) ;  /* 0x00000015013c7547 */ /* 0x000fea000b800000 */
[----:B-1-34-:R-:W1:Y:S01]  /*2060*/  LDC.64 R2, c[0x0][0x388] ;  /* 0x0000e200ff027b82 */ /* 0x01ae620000000a00 */
[----:B------:R-:W-:Y:S01]  /*2070*/  MOV R0, UR4 ;  /* 0x0000000400007c02 */ /* 0x000fe20008000f00 */
[----:B------:R-:W-:-:S04]  /*2080*/  UIADD3 UR4, UPT, UPT, UR4, 0x1, URZ ;  /* 0x0000000104047890 */ /* 0x000fc8000fffe0ff */
[----:B------:R-:W-:-:S04]  /*2090*/  IMAD R11, R0, UR5, R11 ;  /* 0x00000005000b7c24 */ /* 0x000fc8000f8e020b */
[----:B-1----:R-:W-:-:S05]  /*20a0*/  IMAD.WIDE R2, R11, 0x4, R2 ;  /* 0x000000040b027825 */ /* 0x002fca00078e0202 */
[----:B------:R1:W-:Y:S01]  /*20b0*/  STG.E desc[UR8][R2.64], RZ ;  /* 0x000000ff02007986 */ /* 0x0003e2000c101908 */
[----:B------:R-:W-:Y:S05]  /*20c0*/  BRA `(.L_x_28) ;  /* 0x0000001400207947 */ /* 0x000fea0003800000 */
.L_x_25:
[----:B------:R-:W-:Y:S02]  /*20d0*/  UISETP.GE.U32.AND UP0, UPT, UR5, 0x8, UPT ;  /* 0x000000080500788c */ /* 0x000fe4000bf06070 */
[----:B------:R-:W-:Y:S01]  /*20e0*/  ULOP3.LUT UR10, UR5, 0x7, URZ, 0xc0, !UPT ;  /* 0x00000007050a7892 */ /* 0x000fe2000f8ec0ff */
[----:B------:R-:W-:-:S06]  /*20f0*/  UMOV UR4, URZ ;  /* 0x000000ff00047c82 */ /* 0x000fcc0008000000 */
[----:B------:R-:W-:Y:S05]  /*2100*/  BRA.U !UP0, `(.L_x_31) ;  /* 0x00000009087c7547 */ /* 0x000fea000b800000 */
[----:B------:R-:W1:Y:S01]  /*2110*/  LDC R27, c[0x0][0x390] ;  /* 0x0000e400ff1b7b82 */ /* 0x000e620000000800 */
[----:B------:R-:W-:Y:S01]  /*2120*/  ULOP3.LUT UR4, UR5, 0x7ffffff8, URZ, 0xc0, !UPT ;  /* 0x7ffffff805047892 */ /* 0x000fe2000f8ec0ff */
[----:B------:R-:W-:Y:S01]  /*2130*/  MOV R25, R14 ;  /* 0x0000000e00197202 */ /* 0x000fe20000000f00 */
[----:B------:R-:W3:Y:S01]  /*2140*/  LDCU UR6, c[0x0][0x390] ;  /* 0x00007200ff0677ac */ /* 0x000ee20008000800 */
[----:B------:R-:W-:Y:S01]  /*2150*/  MOV R23, R11 ;  /* 0x0000000b00177202 */ /* 0x000fe20000000f00 */
[----:B------:R-:W-:-:S03]  /*2160*/  UIADD3 UR7, UPT, UPT, -UR4, URZ, URZ ;  /* 0x000000ff04077290 */ /* 0x000fc6000fffe1ff */
[----:B------:R-:W4:Y:S08]  /*2170*/  LDC.64 R2, c[0x0][0x380] ;  /* 0x0000e000ff027b82 */ /* 0x000f300000000a00 */
[----:B------:R-:W0:Y:S02]  /*2180*/  LDC.64 R4, c[0x0][0x388] ;  /* 0x0000e200ff047b82 */ /* 0x000e240000000a00 */
.L_x_48:
[----:B----4-:R-:W-:-:S05]  /*2190*/  IMAD.WIDE R6, R25, 0x4, R2 ;  /* 0x0000000419067825 */ /* 0x010fca00078e0202 */
[----:B0-----:R-:W2:Y:S01]  /*21a0*/  LDG.E R0, desc[UR8][R6.64] ;  /* 0x0000000806007981 */ /* 0x001ea2000c1e1900 */
[----:B------:R-:W4:Y:S01]  /*21b0*/  MUFU.RCP R9, R12 ;  /* 0x0000000c00097308 */ /* 0x000f220000001000 */
[----:B------:R-:W-:Y:S01]  /*21c0*/  BSSY.RECONVERGENT B2, `(.L_x_32) ;  /* 0x000000d000027945 */ /* 0x000fe20003800200 */
[----:B----4-:R-:W-:-:S04]  /*21d0*/  FFMA R8, R9, -R12, 1 ;  /* 0x3f80000009087423 */ /* 0x010fc8000000080c */
[----:B------:R-:W-:Y:S01]  /*21e0*/  FFMA R15, R9, R8, R9 ;  /* 0x00000008090f7223 */ /* 0x000fe20000000009 */
[----:B0-----:R-:W-:-:S04]  /*21f0*/  IMAD.WIDE R8, R23, 0x4, R4 ;  /* 0x0000000417087825 */ /* 0x001fc800078e0204 */
[----:B--2---:R-:W-:-:S04]  /*2200*/  FADD R0, R0, -R13 ;  /* 0x8000000d00007221 */ /* 0x004fc80000000000 */
[----:B------:R-:W0:Y:S01]  /*2210*/  FCHK P0, R0, R12 ;  /* 0x0000000c00007302 */ /* 0x000e220000000000 */
[----:B------:R-:W-:-:S04]  /*2220*/  FFMA R17, R0, R15, RZ ;  /* 0x0000000f00117223 */ /* 0x000fc800000000ff */
[----:B------:R-:W-:-:S04]  /*2230*/  FFMA R10, R17, -R12, R0 ;  /* 0x8000000c110a7223 */ /* 0x000fc80000000000 */
[----:B------:R-:W-:Y:S01]  /*2240*/  FFMA R15, R15, R10, R17 ;  /* 0x0000000a0f0f7223 */ /* 0x000fe20000000011 */
[----:B0-----:R-:W-:Y:S06]  /*2250*/  @!P0 BRA `(.L_x_33) ;  /* 0x00000000000c8947 */ /* 0x001fec0003800000 */
[----:B------:R-:W-:-:S07]  /*2260*/  MOV R10, 0x2280 ;  /* 0x00002280000a7802 */ /* 0x000fce0000000f00 */
[----:B-1-3--:R-:W-:Y:S05]  /*2270*/  CALL.REL.NOINC `($__internal_1_$__cuda_sm3x_div_rn_noftz_f32_slowpath) ;  /* 0x00000014002c7944 */ /* 0x00afea0003c00000 */
[----:B------:R-:W-:-:S07]  /*2280*/  MOV R15, R0 ;  /* 0x00000000000f7202 */ /* 0x000fce0000000f00 */
.L_x_33:
[----:B---3--:R-:W-:Y:S05]  /*2290*/  BSYNC.RECONVERGENT B2 ;  /* 0x0000000000027941 */ /* 0x008fea0003800200 */
.L_x_32:
[----:B------:R0:W-:Y:S04]  /*22a0*/  STG.E desc[UR8][R8.64], R15 ;  /* 0x0000000f08007986 */ /* 0x0001e8000c101908 */
[----:B------:R-:W2:Y:S01]  /*22b0*/  LDG.E R0, desc[UR8][R6.64+0x4] ;  /* 0x0000040806007981 */ /* 0x000ea2000c1e1900 */
[----:B------:R-:W3:Y:S01]  /*22c0*/  MUFU.RCP R17, R12 ;  /* 0x0000000c00117308 */ /* 0x000ee20000001000 */
[----:B------:R-:W-:Y:S01]  /*22d0*/  BSSY.RECONVERGENT B2, `(.L_x_34) ;  /* 0x000000d000027945 */ /* 0x000fe20003800200 */
[----:B---3--:R-:W-:Y:S01]  /*22e0*/  FFMA R10, R17, -R12, 1 ;  /* 0x3f800000110a7423 */ /* 0x008fe2000000080c */
[----:B--2---:R-:W-:-:S03]  /*22f0*/  FADD R16, R0, -R13 ;  /* 0x8000000d00107221 */ /* 0x004fc60000000000 */
[----:B------:R-:W-:Y:S02]  /*2300*/  FFMA R0, R17, R10, R17 ;  /* 0x0000000a11007223 */ /* 0x000fe40000000011 */
[----:B------:R-:W2:Y:S02]  /*2310*/  FCHK P0, R16, R12 ;  /* 0x0000000c10007302 */ /* 0x000ea40000000000 */
[----:B------:R-:W-:-:S04]  /*2320*/  FFMA R17, R0, R16, RZ ;  /* 0x0000001000117223 */ /* 0x000fc800000000ff */
[----:B------:R-:W-:-:S04]  /*2330*/  FFMA R10, R17, -R12, R16 ;  /* 0x8000000c110a7223 */ /* 0x000fc80000000010 */
[----:B------:R-:W-:Y:S01]  /*2340*/  FFMA R19, R0, R10, R17 ;  /* 0x0000000a00137223 */ /* 0x000fe20000000011 */
[----:B0-2---:R-:W-:Y:S06]  /*2350*/  @!P0 BRA `(.L_x_35) ;  /* 0x0000000000108947 */ /* 0x005fec0003800000 */
[----:B------:R-:W-:Y:S02]  /*2360*/  MOV R0, R16 ;  /* 0x0000001000007202 */ /* 0x000fe40000000f00 */
[----:B------:R-:W-:-:S07]  /*2370*/  MOV R10, 0x2390 ;  /* 0x00002390000a7802 */ /* 0x000fce0000000f00 */
[----:B-1----:R-:W-:Y:S05]  /*2380*/  CALL.REL.NOINC `($__internal_1_$__cuda_sm3x_div_rn_noftz_f32_slowpath) ;  /* 0x0000001000e87944 */ /* 0x002fea0003c00000 */
[----:B------:R-:W-:-:S07]  /*2390*/  MOV R19, R0 ;  /* 0x0000000000137202 */ /* 0x000fce0000000f00 */
.L_x_35:
[----:B------:R-:W-:Y:S05]  /*23a0*/  BSYNC.RECONVERGENT B2 ;  /* 0x0000000000027941 */ /* 0x000fea0003800200 */
.L_x_34:
[----:B-1----:R-:W-:-:S05]  /*23b0*/  IMAD.WIDE.U32 R16, R27, 0x4, R8 ;  /* 0x000000041b107825 */ /* 0x002fca00078e0008 */
[----:B------:R0:W-:Y:S04]  /*23c0*/  STG.E desc[UR8][R16.64], R19 ;  /* 0x0000001310007986 */ /* 0x0001e8000c101908 */
[----:B------:R-:W2:Y:S01]  /*23d0*/  LDG.E R0, desc[UR8][R6.64+0x8] ;  /* 0x0000080806007981 */ /* 0x000ea2000c1e1900 */
[----:B------:R-:W1:Y:S01]  /*23e0*/  MUFU.RCP R15, R12 ;  /* 0x0000000c000f7308 */ /* 0x000e620000001000 */
[----:B------:R-:W-:Y:S01]  /*23f0*/  BSSY.RECONVERGENT B2, `(.L_x_36) ;  /* 0x000000d000027945 */ /* 0x000fe20003800200 */
[----:B-1----:R-:W-:Y:S01]  /*2400*/  FFMA R10, R15, -R12, 1 ;  /* 0x3f8000000f0a7423 */ /* 0x002fe2000000080c */
[----:B--2---:R-:W-:-:S03]  /*2410*/  FADD R18, R0, -R13 ;  /* 0x8000000d00127221 */ /* 0x004fc60000000000 */
[----:B------:R-:W-:Y:S02]  /*2420*/  FFMA R0, R15, R10, R15 ;  /* 0x0000000a0f007223 */ /* 0x000fe4000000000f */
[----:B------:R-:W1:Y:S02]  /*2430*/  FCHK P0, R18, R12 ;  /* 0x0000000c12007302 */ /* 0x000e640000000000 */
[----:B------:R-:W-:-:S04]  /*2440*/  FFMA R15, R0, R18, RZ ;  /* 0x00000012000f7223 */ /* 0x000fc800000000ff */
[----:B------:R-:W-:-:S04]  /*2450*/  FFMA R10, R15, -R12, R18 ;  /* 0x8000000c0f0a7223 */ /* 0x000fc80000000012 */
[----:B------:R-:W-:Y:S01]  /*2460*/  FFMA R15, R0, R10, R15 ;  /* 0x0000000a000f7223 */ /* 0x000fe2000000000f */
[----:B01----:R-:W-:Y:S06]  /*2470*/  @!P0 BRA `(.L_x_37) ;  /* 0x0000000000108947 */ /* 0x003fec0003800000 */
[----:B------:R-:W-:Y:S02]  /*2480*/  MOV R0, R18 ;  /* 0x0000001200007202 */ /* 0x000fe40000000f00 */
[----:B------:R-:W-:-:S07]  /*2490*/  MOV R10, 0x24b0 ;  /* 0x000024b0000a7802 */ /* 0x000fce0000000f00 */
[----:B------:R-:W-:Y:S05]  /*24a0*/  CALL.REL.NOINC `($__internal_1_$__cuda_sm3x_div_rn_noftz_f32_slowpath) ;  /* 0x0000001000a07944 */ /* 0x000fea0003c00000 */
[----:B------:R-:W-:-:S07]  /*24b0*/  MOV R15, R0 ;  /* 0x00000000000f7202 */ /* 0x000fce0000000f00 */
.L_x_37:
[----:B------:R-:W-:Y:S05]  /*24c0*/  BSYNC.RECONVERGENT B2 ;  /* 0x0000000000027941 */ /* 0x000fea0003800200 */
.L_x_36:
[----:B------:R-:W-:-:S05]  /*24d0*/  IMAD.WIDE.U32 R16, R27, 0x8, R8 ;  /* 0x000000081b107825 */ /* 0x000fca00078e0008 */
        /* <DEDUP_REMOVED lines=16> */
.L_x_39:
[----:B------:R-:W-:Y:S05]  /*25e0*/  BSYNC.RECONVERGENT B2 ;  /* 0x0000000000027941 */ /* 0x000fea0003800200 */
.L_x_38:
        /* <DEDUP_REMOVED lines=17> */
.L_x_41:
[----:B------:R-:W-:Y:S05]  /*2700*/  BSYNC.RECONVERGENT B2 ;  /* 0x0000000000027941 */ /* 0x000fea0003800200 */
.L_x_40:
        /* <DEDUP_REMOVED lines=17> */
.L_x_43:
[----:B------:R-:W-:Y:S05]  /*2820*/  BSYNC.RECONVERGENT B2 ;  /* 0x0000000000027941 */ /* 0x000fea0003800200 */
.L_x_42:
        /* <DEDUP_REMOVED lines=17> */
.L_x_45:
[----:B------:R-:W-:Y:S05]  /*2940*/  BSYNC.RECONVERGENT B2 ;  /* 0x0000000000027941 */ /* 0x000fea0003800200 */
.L_x_44:
[----:B------:R-:W-:-:S05]  /*2950*/  IMAD.WIDE.U32 R16, R27, 0x18, R8 ;  /* 0x000000181b107825 */ /* 0x000fca00078e0008 */
[----:B------:R0:W-:Y:S04]  /*2960*/  STG.E desc[UR8][R16.64], R15 ;  /* 0x0000000f10007986 */ /* 0x0001e8000c101908 */
[----:B------:R-:W2:Y:S01]  /*2970*/  LDG.E R6, desc[UR8][R6.64+0x1c] ;  /* 0x00001c0806067981 */ /* 0x000ea2000c1e1900 */
[----:B------:R-:W1:Y:S01]  /*2980*/  MUFU.RCP R19, R12 ;  /* 0x0000000c00137308 */ /* 0x000e620000001000 */
[----:B------:R-:W-:Y:S01]  /*2990*/  BSSY.RECONVERGENT B2, `(.L_x_46) ;  /* 0x000000c000027945 */ /* 0x000fe20003800200 */
[----:B-1----:R-:W-:-:S04]  /*29a0*/  FFMA R0, R19, -R12, 1 ;  /* 0x3f80000013007423 */ /* 0x002fc8000000080c */
[----:B------:R-:W-:Y:S01]  /*29b0*/  FFMA R0, R19, R0, R19 ;  /* 0x0000000013007223 */ /* 0x000fe20000000013 */
[----:B--2---:R-:W-:-:S04]  /*29c0*/  FADD R18, R6, -R13 ;  /* 0x8000000d06127221 */ /* 0x004fc80000000000 */
[----:B------:R-:W1:Y:S01]  /*29d0*/  FCHK P0, R18, R12 ;  /* 0x0000000c12007302 */ /* 0x000e620000000000 */
[----:B------:R-:W-:-:S04]  /*29e0*/  FFMA R19, R0, R18, RZ ;  /* 0x0000001200137223 */ /* 0x000fc800000000ff */
[----:B------:R-:W-:-:S04]  /*29f0*/  FFMA R10, R19, -R12, R18 ;  /* 0x8000000c130a7223 */ /* 0x000fc80000000012 */
[----:B------:R-:W-:Y:S01]  /*2a00*/  FFMA R0, R0, R10, R19 ;  /* 0x0000000a00007223 */ /* 0x000fe20000000013 */
[----:B01----:R-:W-:Y:S06]  /*2a10*/  @!P0 BRA `(.L_x_47) ;  /* 0x00000000000c8947 */ /* 0x003fec0003800000 */
[----:B------:R-:W-:Y:S02]  /*2a20*/  MOV R0, R18 ;  /* 0x0000001200007202 */ /* 0x000fe40000000f00 */
[----:B------:R-:W-:-:S07]  /*2a30*/  MOV R10, 0x2a50 ;  /* 0x00002a50000a7802 */ /* 0x000fce0000000f00 */
[----:B------:R-:W-:Y:S05]  /*2a40*/  CALL.REL.NOINC `($__internal_1_$__cuda_sm3x_div_rn_noftz_f32_slowpath) ;  /* 0x0000000c00387944 */ /* 0x000fea0003c00000 */
.L_x_47:
[----:B------:R-:W-:Y:S05]  /*2a50*/  BSYNC.RECONVERGENT B2 ;  /* 0x0000000000027941 */ /* 0x000fea0003800200 */
.L_x_46:
[----:B------:R-:W-:Y:S01]  /*2a60*/  UMOV UR5, UR6 ;  /* 0x0000000600057c82 */ /* 0x000fe20008000000 */
[----:B------:R-:W-:Y:S01]  /*2a70*/  UIADD3 UR7, UPT, UPT, UR7, 0x8, URZ ;  /* 0x0000000807077890 */ /* 0x000fe2000fffe0ff */
[----:B------:R-:W-:Y:S02]  /*2a80*/  MOV R7, UR5 ;  /* 0x0000000500077c02 */ /* 0x000fe40008000f00 */
[----:B------:R-:W-:Y:S01]  /*2a90*/  MOV R6, UR5 ;  /* 0x0000000500067c02 */ /* 0x000fe20008000f00 */
[----:B------:R-:W-:Y:S01]  /*2aa0*/  UISETP.NE.AND UP0, UPT, UR7, URZ, UPT ;  /* 0x000000ff0700728c */ /* 0x000fe2000bf05270 */
[----:B------:R-:W-:Y:S01]  /*2ab0*/  IADD3 R25, PT, PT, R25, 0x8, RZ ;  /* 0x0000000819197810 */ /* 0x000fe20007ffe0ff */
[----:B------:R-:W-:Y:S01]  /*2ac0*/  IMAD.WIDE.U32 R8, R7, 0x1c, R8 ;  /* 0x0000001c07087825 */ /* 0x000fe200078e0008 */
[----:B------:R-:W-:-:S04]  /*2ad0*/  LEA R23, R6, R23, 0x3 ;  /* 0x0000001706177211 */ /* 0x000fc800078e18ff */
[----:B------:R0:W-:Y:S02]  /*2ae0*/  STG.E desc[UR8][R8.64], R0 ;  /* 0x0000000008007986 */ /* 0x0001e4000c101908 */
[----:B------:R-:W-:Y:S05]  /*2af0*/  BRA.U UP0, `(.L_x_48) ;  /* 0xfffffff500a47547 */ /* 0x000fea000b83ffff */
.L_x_31:
[----:B------:R-:W-:-:S09]  /*2b00*/  UISETP.NE.AND UP0, UPT, UR10, URZ, UPT ;  /* 0x000000ff0a00728c */ /* 0x000fd2000bf05270 */
[----:B------:R-:W-:Y:S05]  /*2b10*/  BRA.U !UP0, `(.L_x_28) ;  /* 0x00000009088c7547 */ /* 0x000fea000b800000 */
[----:B------:R-:W-:Y:S02]  /*2b20*/  UISETP.GE.U32.AND UP0, UPT, UR10, 0x4, UPT ;  /* 0x000000040a00788c */ /* 0x000fe4000bf06070 */
[----:B------:R-:W-:-:S07]  /*2b30*/  ULOP3.LUT UR11, UR5, 0x3, URZ, 0xc0, !UPT ;  /* 0x00000003050b7892 */ /* 0x000fce000f8ec0ff */
[----:B------:R-:W-:Y:S05]  /*2b40*/  BRA.U !UP0, `(.L_x_49) ;  /* 0x00000005084c7547 */ /* 0x000fea000b800000 */
[----:B------:R-:W1:Y:S01]  /*2b50*/  LDC.64 R4, c[0x0][0x380] ;  /* 0x0000e000ff047b82 */ /* 0x000e620000000a00 */
[----:B------:R-:W-:-:S05]  /*2b60*/  IADD3 R3, PT, PT, R14, UR4, RZ ;  /* 0x000000040e037c10 */ /* 0x000fca000fffe0ff */
[----:B-1----:R-:W-:-:S05]  /*2b70*/  IMAD.WIDE R4, R3, 0x4, R4 ;  /* 0x0000000403047825 */ /* 0x002fca00078e0204 */
[----:B0-----:R-:W2:Y:S01]  /*2b80*/  LDG.E R0, desc[UR8][R4.64] ;  /* 0x0000000804007981 */ /* 0x001ea2000c1e1900 */
[----:B------:R-:W0:Y:S01]  /*2b90*/  MUFU.RCP R3, R12 ;  /* 0x0000000c00037308 */ /* 0x000e220000001000 */
[----:B------:R-:W-:Y:S01]  /*2ba0*/  BSSY.RECONVERGENT B2, `(.L_x_50) ;  /* 0x000000d000027945 */ /* 0x000fe20003800200 */
[----:B0-----:R-:W-:Y:S01]  /*2bb0*/  FFMA R2, R3, -R12, 1 ;  /* 0x3f80000003027423 */ /* 0x001fe2000000080c */
[----:B--2---:R-:W-:-:S03]  /*2bc0*/  FADD R6, R0, -R13 ;  /* 0x8000000d00067221 */ /* 0x004fc60000000000 */
[----:B------:R-:W-:Y:S02]  /*2bd0*/  FFMA R0, R3, R2, R3 ;  /* 0x0000000203007223 */ /* 0x000fe40000000003 */
[----:B------:R-:W0:Y:S02]  /*2be0*/  FCHK P0, R6, R12 ;  /* 0x0000000c06007302 */ /* 0x000e240000000000 */
[----:B------:R-:W-:-:S04]  /*2bf0*/  FFMA R3, R0, R6, RZ ;  /* 0x0000000600037223 */ /* 0x000fc800000000ff */
[----:B------:R-:W-:-:S04]  /*2c00*/  FFMA R2, R3, -R12, R6 ;  /* 0x8000000c03027223 */ /* 0x000fc80000000006 */
[----:B------:R-:W-:Y:S01]  /*2c10*/  FFMA R7, R0, R2, R3 ;  /* 0x0000000200077223 */ /* 0x000fe20000000003 */
[----:B0-----:R-:W-:Y:S06]  /*2c20*/  @!P0 BRA `(.L_x_51) ;  /* 0x0000000000108947 */ /* 0x001fec0003800000 */
[----:B------:R-:W-:Y:S02]  /*2c30*/  MOV R0, R6 ;  /* 0x0000000600007202 */ /* 0x000fe40000000f00 */
[----:B------:R-:W-:-:S07]  /*2c40*/  MOV R10, 0x2c60 ;  /* 0x00002c60000a7802 */ /* 0x000fce0000000f00 */
[----:B------:R-:W-:Y:S05]  /*2c50*/  CALL.REL.NOINC `($__internal_1_$__cuda_sm3x_div_rn_noftz_f32_slowpath) ;  /* 0x0000000800b47944 */ /* 0x000fea0003c00000 */
[----:B------:R-:W-:-:S07]  /*2c60*/  MOV R7, R0 ;  /* 0x0000000000077202 */ /* 0x000fce0000000f00 */
.L_x_51:
[----:B------:R-:W-:Y:S05]  /*2c70*/  BSYNC.RECONVERGENT B2 ;  /* 0x0000000000027941 */ /* 0x000fea0003800200 */
.L_x_50:
[----:B------:R-:W0:Y:S01]  /*2c80*/  LDCU UR5, c[0x0][0x390] ;  /* 0x00007200ff0577ac */ /* 0x000e220008000800 */
[----:B------:R-:W1:Y:S01]  /*2c90*/  LDC.64 R2, c[0x0][0x388] ;  /* 0x0000e200ff027b82 */ /* 0x000e620000000a00 */
[----:B0-----:R-:W-:-:S05]  /*2ca0*/  MOV R0, UR5 ;  /* 0x0000000500007c02 */ /* 0x001fca0008000f00 */
[----:B------:R-:W-:-:S04]  /*2cb0*/  IMAD R9, R0, UR4, R11 ;  /* 0x0000000400097c24 */ /* 0x000fc8000f8e020b */
[----:B-1----:R-:W-:-:S05]  /*2cc0*/  IMAD.WIDE R2, R9, 0x4, R2 ;  /* 0x0000000409027825 */ /* 0x002fca00078e0202 */
        /* <DEDUP_REMOVED lines=16> */
.L_x_53:
[----:B------:R-:W-:Y:S05]  /*2dd0*/  BSYNC.RECONVERGENT B2 ;  /* 0x0000000000027941 */ /* 0x000fea0003800200 */
.L_x_52:
[----:B------:R-:W0:Y:S02]  /*2de0*/  LDC R7, c[0x0][0x390] ;  /* 0x0000e400ff077b82 */ /* 0x000e240000000800 */
[----:B0-----:R-:W-:-:S05]  /*2df0*/  IMAD.WIDE.U32 R2, R7, 0x4, R2 ;  /* 0x0000000407027825 */ /* 0x001fca00078e0002 */
        /* <DEDUP_REMOVED lines=16> */
.L_x_55:
[----:B------:R-:W-:Y:S05]  /*2f00*/  BSYNC.RECONVERGENT B2 ;  /* 0x0000000000027941 */ /* 0x000fea0003800200 */
.L_x_54:
[----:B------:R-:W0:Y:S02]  /*2f10*/  LDC R9, c[0x0][0x390] ;  /* 0x0000e400ff097b82 */ /* 0x000e240000000800 */
[----:B0-----:R-:W-:-:S05]  /*2f20*/  IMAD.WIDE.U32 R2, R9, 0x4, R2 ;  /* 0x0000000409027825 */ /* 0x001fca00078e0002 */
        /* <DEDUP_REMOVED lines=15> */
.L_x_57:
[----:B------:R-:W-:Y:S05]  /*3020*/  BSYNC.RECONVERGENT B2 ;  /* 0x0000000000027941 */ /* 0x000fea0003800200 */
.L_x_56:
[----:B------:R-:W0:Y:S01]  /*3030*/  LDCU UR5, c[0x0][0x390] ;  /* 0x00007200ff0577ac */ /* 0x000e220008000800 */
[----:B------:R-:W-:Y:S01]  /*3040*/  UIADD3 UR4, UPT, UPT, UR4, 0x4, URZ ;  /* 0x0000000404047890 */ /* 0x000fe2000fffe0ff */
[----:B0-----:R-:W-:-:S05]  /*3050*/  MOV R5, UR5 ;  /* 0x0000000500057c02 */ /* 0x001fca0008000f00 */
[----:B------:R-:W-:-:S05]  /*3060*/  IMAD.WIDE.U32 R2, R5, 0x4, R2 ;  /* 0x0000000405027825 */ /* 0x000fca00078e0002 */
[----:B------:R1:W-:Y:S02]  /*3070*/  STG.E desc[UR8][R2.64], R0 ;  /* 0x0000000002007986 */ /* 0x0003e4000c101908 */
.L_x_49:
[----:B------:R-:W-:-:S09]  /*3080*/  UISETP.NE.AND UP0, UPT, UR11, URZ, UPT ;  /* 0x000000ff0b00728c */ /* 0x000fd2000bf05270 */
[----:B------:R-:W-:Y:S05]  /*3090*/  BRA.U !UP0, `(.L_x_28) ;  /* 0x00000005082c7547 */ /* 0x000fea000b800000 */
[----:B------:R-:W-:-:S09]  /*30a0*/  UISETP.NE.AND UP0, UPT, UR11, 0x1, UPT ;  /* 0x000000010b00788c */ /* 0x000fd2000bf05270 */
[----:B------:R-:W-:Y:S05]  /*30b0*/  BRA.U !UP0, `(.L_x_58) ;  /* 0x0000000108b47547 */ /* 0x000fea000b800000 */
[----:B------:R-:W3:Y:S01]  /*30c0*/  LDC.64 R4, c[0x0][0x380] ;  /* 0x0000e000ff047b82 */ /* 0x000ee20000000a00 */
[----:B-1----:R-:W-:-:S05]  /*30d0*/  IADD3 R3, PT, PT, R14, UR4, RZ ;  /* 0x000000040e037c10 */ /* 0x002fca000fffe0ff */
[----:B---3--:R-:W-:-:S05]  /*30e0*/  IMAD.WIDE R4, R3, 0x4, R4 ;  /* 0x0000000403047825 */ /* 0x008fca00078e0204 */
        /* <DEDUP_REMOVED lines=15> */
.L_x_60:
[----:B------:R-:W-:Y:S05]  /*31e0*/  BSYNC.RECONVERGENT B2 ;  /* 0x0000000000027941 */ /* 0x000fea0003800200 */
.L_x_59:
        /* <DEDUP_REMOVED lines=20> */
.L_x_62:
[----:B------:R-:W-:Y:S05]  /*3330*/  BSYNC.RECONVERGENT B2 ;  /* 0x0000000000027941 */ /* 0x000fea0003800200 */
.L_x_61:
[----:B------:R-:W0:Y:S01]  /*3340*/  LDCU UR5, c[0x0][0x390] ;  /* 0x00007200ff0577ac */ /* 0x000e220008000800 */
[----:B------:R-:W-:Y:S01]  /*3350*/  UIADD3 UR4, UPT, UPT, UR4, 0x2, URZ ;  /* 0x0000000204047890 */ /* 0x000fe2000fffe0ff */
[----:B0-----:R-:W-:-:S05]  /*3360*/  MOV R5, UR5 ;  /* 0x0000000500057c02 */ /* 0x001fca0008000f00 */
[----:B------:R-:W-:-:S05]  /*3370*/  IMAD.WIDE.U32 R2, R5, 0x4, R2 ;  /* 0x0000000405027825 */ /* 0x000fca00078e0002 */
[----:B------:R3:W-:Y:S02]  /*3380*/  STG.E desc[UR8][R2.64], R0 ;  /* 0x0000000002007986 */ /* 0x0007e4000c101908 */
.L_x_58:
[----:B------:R-:W-:-:S04]  /*3390*/  ULOP3.LUT UR6, UR5, 0x1, URZ, 0xc0, !UPT ;  /* 0x0000000105067892 */ /* 0x000fc8000f8ec0ff */
[----:B------:R-:W-:-:S09]  /*33a0*/  UISETP.NE.U32.AND UP0, UPT, UR6, 0x1, UPT ;  /* 0x000000010600788c */ /* 0x000fd2000bf05070 */
[----:B------:R-:W-:Y:S05]  /*33b0*/  BRA.U UP0, `(.L_x_28) ;  /* 0x0000000100647547 */ /* 0x000fea000b800000 */
[----:B-1-3--:R-:W1:Y:S01]  /*33c0*/  LDC.64 R2, c[0x0][0x380] ;  /* 0x0000e000ff027b82 */ /* 0x00ae620000000a00 */
[----:B------:R-:W-:-:S05]  /*33d0*/  IADD3 R5, PT, PT, R14, UR4, RZ ;  /* 0x000000040e057c10 */ /* 0x000fca000fffe0ff */
[----:B-1----:R-:W-:-:S06]  /*33e0*/  IMAD.WIDE R2, R5, 0x4, R2 ;  /* 0x0000000405027825 */ /* 0x002fcc00078e0202 */
[----:B------:R-:W2:Y:S01]  /*33f0*/  LDG.E R2, desc[UR8][R2.64] ;  /* 0x0000000802027981 */ /* 0x000ea2000c1e1900 */
[----:B------:R-:W0:Y:S01]  /*3400*/  MUFU.RCP R5, R12 ;  /* 0x0000000c00057308 */ /* 0x000e220000001000 */
[----:B------:R-:W-:Y:S01]  /*3410*/  BSSY.RECONVERGENT B2, `(.L_x_63) ;  /* 0x000000c000027945 */ /* 0x000fe20003800200 */
[----:B0-----:R-:W-:-:S04]  /*3420*/  FFMA R0, R5, -R12, 1 ;  /* 0x3f80000005007423 */ /* 0x001fc8000000080c */
[----:B------:R-:W-:Y:S01]  /*3430*/  FFMA R0, R5, R0, R5 ;  /* 0x0000000005007223 */ /* 0x000fe20000000005 */
[----:B--2---:R-:W-:-:S04]  /*3440*/  FADD R13, R2, -R13 ;  /* 0x8000000d020d7221 */ /* 0x004fc80000000000 */
[----:B------:R-:W0:Y:S01]  /*3450*/  FCHK P0, R13, R12 ;  /* 0x0000000c0d007302 */ /* 0x000e220000000000 */
[----:B------:R-:W-:-:S04]  /*3460*/  FFMA R5, R0, R13, RZ ;  /* 0x0000000d00057223 */ /* 0x000fc800000000ff */
[----:B------:R-:W-:-:S04]  /*3470*/  FFMA R4, R5, -R12, R13 ;  /* 0x8000000c05047223 */ /* 0x000fc8000000000d */
[----:B------:R-:W-:Y:S01]  /*3480*/  FFMA R0, R0, R4, R5 ;  /* 0x0000000400007223 */ /* 0x000fe20000000005 */
[----:B0-----:R-:W-:Y:S06]  /*3490*/  @!P0 BRA `(.L_x_64) ;  /* 0x00000000000c8947 */ /* 0x001fec0003800000 */
[----:B------:R-:W-:Y:S02]  /*34a0*/  MOV R0, R13 ;  /* 0x0000000d00007202 */ /* 0x000fe40000000f00 */
[----:B------:R-:W-:-:S07]  /*34b0*/  MOV R10, 0x34d0 ;  /* 0x000034d0000a7802 */ /* 0x000fce0000000f00 */
[----:B------:R-:W-:Y:S05]  /*34c0*/  CALL.REL.NOINC `($__internal_1_$__cuda_sm3x_div_rn_noftz_f32_slowpath) ;  /* 0x0000000000987944 */ /* 0x000fea0003c00000 */
.L_x_64:
[----:B------:R-:W-:Y:S05]  /*34d0*/  BSYNC.RECONVERGENT B2 ;  /* 0x0000000000027941 */ /* 0x000fea0003800200 */
.L_x_63:
[----:B------:R-:W0:Y:S01]  /*34e0*/  LDCU UR6, c[0x0][0x390] ;  /* 0x00007200ff0677ac */ /* 0x000e220008000800 */
[----:B------:R-:W1:Y:S01]  /*34f0*/  LDC.64 R2, c[0x0][0x388] ;  /* 0x0000e200ff027b82 */ /* 0x000e620000000a00 */
[----:B0-----:R-:W-:-:S05]  /*3500*/  MOV R4, UR6 ;  /* 0x0000000600047c02 */ /* 0x001fca0008000f00 */
[----:B------:R-:W-:Y:S01]  /*3510*/  IMAD R11, R4, UR4, R11 ;  /* 0x00000004040b7c24 */ /* 0x000fe2000f8e020b */
[----:B------:R-:W-:-:S03]  /*3520*/  UIADD3 UR4, UPT, UPT, UR4, 0x1, URZ ;  /* 0x0000000104047890 */ /* 0x000fc6000fffe0ff */
[----:B-1----:R-:W-:-:S05]  /*3530*/  IMAD.WIDE R2, R11, 0x4, R2 ;  /* 0x000000040b027825 */ /* 0x002fca00078e0202 */
[----:B------:R4:W-:Y:S04]  /*3540*/  STG.E desc[UR8][R2.64], R0 ;  /* 0x0000000002007986 */ /* 0x0009e8000c101908 */
.L_x_28:
[----:B------:R-:W5:Y:S01]  /*3550*/  S2UR UR7, SR_CgaCtaId ;  /* 0x00000000000779c3 */ /* 0x000f620000008800 */
[----:B------:R-:W-:Y:S01]  /*3560*/  UMOV UR6, 0x400 ;  /* 0x0000040000067882 */ /* 0x000fe20000000000 */
[----:B01-34-:R-:W-:Y:S01]  /*3570*/  MOV R0, UR4 ;  /* 0x0000000400007c02 */ /* 0x01bfe20008000f00 */
[----:B-----5:R-:W-:-:S09]  /*3580*/  ULEA UR6, UR7, UR6, 0x18 ;  /* 0x0000000607067291 */ /* 0x020fd2000f8ec0ff */
[----:B------:R-:W-:Y:S01]  /*3590*/  STS [UR6], R0 ;  /* 0x00000000ff007988 */ /* 0x000fe20008000806 */
[----:B------:R-:W-:Y:S05]  /*35a0*/  EXIT ;  /* 0x000000000000794d */ /* 0x000fea0003800000 */
        .weak           $__internal_0_$__cuda_sm20_sqrt_rn_f32_slowpath
        .type           $__internal_0_$__cuda_sm20_sqrt_rn_f32_slowpath,@function
        .size           $__internal_0_$__cuda_sm20_sqrt_rn_f32_slowpath,($__internal_1_$__cuda_sm3x_div_rn_noftz_f32_slowpath - $__internal_0_$__cuda_sm20_sqrt_rn_f32_slowpath)
$__internal_0_$__cuda_sm20_sqrt_rn_f32_slowpath:
[----:B------:R-:W-:-:S13]  /*35b0*/  LOP3.LUT P0, RZ, R0, 0x7fffffff, RZ, 0xc0, !PT ;  /* 0x7fffffff00ff7812 */ /* 0x000fda000780c0ff */
[----:B------:R-:W-:Y:S01]  /*35c0*/  @!P0 MOV R2, R0 ;  /* 0x0000000000028202 */ /* 0x000fe20000000f00 */
[----:B------:R-:W-:Y:S06]  /*35d0*/  @!P0 BRA `(.L_x_65) ;  /* 0x0000000000448947 */ /* 0x000fec0003800000 */
[----:B------:R-:W-:-:S13]  /*35e0*/  FSETP.GEU.FTZ.AND P0, PT, R0, RZ, PT ;  /* 0x000000ff0000720b */ /* 0x000fda0003f1e000 */
[----:B------:R-:W-:Y:S01]  /*35f0*/  @!P0 MOV R2, 0x7fffffff ;  /* 0x7fffffff00028802 */ /* 0x000fe20000000f00 */
[----:B------:R-:W-:Y:S06]  /*3600*/  @!P0 BRA `(.L_x_65) ;  /* 0x0000000000388947 */ /* 0x000fec0003800000 */
[----:B------:R-:W-:-:S13]  /*3610*/  FSETP.GTU.FTZ.AND P0, PT, |R0|, +INF , PT ;  /* 0x7f8000000000780b */ /* 0x000fda0003f1c200 */
[----:B------:R-:W-:Y:S01]  /*3620*/  @P0 FADD.FTZ R2, R0, 1 ;  /* 0x3f80000000020421 */ /* 0x000fe20000010000 */
[----:B------:R-:W-:Y:S06]  /*3630*/  @P0 BRA `(.L_x_65) ;  /* 0x00000000002c0947 */ /* 0x000fec0003800000 */
[----:B------:R-:W-:-:S13]  /*3640*/  FSETP.NEU.FTZ.AND P0, PT, |R0|, +INF , PT ;  /* 0x7f8000000000780b */ /* 0x000fda0003f1d200 */
[----:B------:R-:W-:Y:S01]  /*3650*/  @!P0 MOV R2, R0 ;  /* 0x0000000000028202 */ /* 0x000fe20000000f00 */
[----:B------:R-:W-:Y:S06]  /*3660*/  @!P0 BRA `(.L_x_65) ;  /* 0x0000000000208947 */ /* 0x000fec0003800000 */
[----:B------:R-:W-:-:S04]  /*3670*/  FFMA R0, R0, 1.84467440737095516160e+19, RZ ;  /* 0x5f80000000007823 */ /* 0x000fc800000000ff */
[----:B------:R-:W0:Y:S02]  /*3680*/  MUFU.RSQ R3, R0 ;  /* 0x0000000000037308 */ /* 0x000e240000001400 */
[----:B0-----:R-:W-:Y:S01]  /*3690*/  FMUL.FTZ R5, R0, R3 ;  /* 0x0000000300057220 */ /* 0x001fe20000410000 */
[----:B------:R-:W-:-:S03]  /*36a0*/  FMUL.FTZ R3, R3, 0.5 ;  /* 0x3f00000003037820 */ /* 0x000fc60000410000 */
[----:B------:R-:W-:-:S04]  /*36b0*/  FADD.FTZ R2, -R5, -RZ ;  /* 0x800000ff05027221 */ /* 0x000fc80000010100 */
[----:B------:R-:W-:-:S04]  /*36c0*/  FFMA R2, R5, R2, R0 ;  /* 0x0000000205027223 */ /* 0x000fc80000000000 */
[----:B------:R-:W-:-:S04]  /*36d0*/  FFMA R2, R2, R3, R5 ;  /* 0x0000000302027223 */ /* 0x000fc80000000005 */
[----:B------:R-:W-:-:S07]  /*36e0*/  FMUL.FTZ R2, R2, 2.3283064365386962891e-10 ;  /* 0x2f80000002027820 */ /* 0x000fce0000410000 */
.L_x_65:
[----:B------:R-:W-:Y:S01]  /*36f0*/  HFMA2 R3, -RZ, RZ, 0, 0 ;  /* 0x00000000ff037431 */ /* 0x000fe200000001ff */
[----:B------:R-:W-:Y:S02]  /*3700*/  MOV R12, R2 ;  /* 0x00000002000c7202 */ /* 0x000fe40000000f00 */
[----:B------:R-:W-:-:S04]  /*3710*/  MOV R2, R4 ;  /* 0x0000000400027202 */ /* 0x000fc80000000f00 */
[----:B------:R-:W-:Y:S05]  /*3720*/  RET.REL.NODEC R2 `(_Z8normCalcPfS_i) ;  /* 0xffffffc802347950 */ /* 0x000fea0003c3ffff */
        .weak           $__internal_1_$__cuda_sm3x_div_rn_noftz_f32_slowpath
        .type           $__internal_1_$__cuda_sm3x_div_rn_noftz_f32_slowpath,@function
        .size           $__internal_1_$__cuda_sm3x_div_rn_noftz_f32_slowpath,(.L_x_79 - $__internal_1_$__cuda_sm3x_div_rn_noftz_f32_slowpath)
$__internal_1_$__cuda_sm3x_div_rn_noftz_f32_slowpath:
[----:B------:R-:W-:Y:S01]  /*3730*/  SHF.R.U32.HI R16, RZ, 0x17, R12 ;  /* 0x00000017ff107819 */ /* 0x000fe2000001160c */
[----:B------:R-:W-:Y:S01]  /*3740*/  BSSY.RECONVERGENT B0, `(.L_x_66) ;  /* 0x0000063000007945 */ /* 0x000fe20003800200 */
[----:B------:R-:W-:Y:S02]  /*3750*/  SHF.R.U32.HI R15, RZ, 0x17, R0 ;  /* 0x00000017ff0f7819 */ /* 0x000fe40000011600 */
[----:B------:R-:W-:Y:S02]  /*3760*/  LOP3.LUT R16, R16, 0xff, RZ, 0xc0, !PT ;  /* 0x000000ff10107812 */ /* 0x000fe400078ec0ff */
[----:B------:R-:W-:Y:S02]  /*3770*/  LOP3.LUT R15, R15, 0xff, RZ, 0xc0, !PT ;  /* 0x000000ff0f0f7812 */ /* 0x000fe400078ec0ff */
[----:B------:R-:W-:Y:S02]  /*3780*/  IADD3 R18, PT, PT, R16, -0x1, RZ ;  /* 0xffffffff10127810 */ /* 0x000fe40007ffe0ff */
[----:B------:R-:W-:-:S02]  /*3790*/  IADD3 R19, PT, PT, R15, -0x1, RZ ;  /* 0xffffffff0f137810 */ /* 0x000fc40007ffe0ff */
[----:B------:R-:W-:Y:S02]  /*37a0*/  ISETP.GT.U32.AND P0, PT, R18, 0xfd, PT ;  /* 0x000000fd1200780c */ /* 0x000fe40003f04070 */
[----:B------:R-:W-:Y:S02]  /*37b0*/  MOV R21, R12 ;  /* 0x0000000c00157202 */ /* 0x000fe40000000f00 */
[----:B------:R-:W-:-:S13]  /*37c0*/  ISETP.GT.U32.OR P0, PT, R19, 0xfd, P0 ;  /* 0x000000fd1300780c */ /* 0x000fda0000704470 */
[----:B------:R-:W-:Y:S01]  /*37d0*/  @!P0 MOV R17, RZ ;  /* 0x000000ff00118202 */ /* 0x000fe20000000f00 */
[----:B------:R-:W-:Y:S06]  /*37e0*/  @!P0 BRA `(.L_x_67) ;  /* 0x00000000005c8947 */ /* 0x000fec0003800000 */
[----:B------:R-:W-:Y:S02]  /*37f0*/  FSETP.GTU.FTZ.AND P0, PT, |R0|, +INF , PT ;  /* 0x7f8000000000780b */ /* 0x000fe40003f1c200 */
[----:B------:R-:W-:-:S04]  /*3800*/  FSETP.GTU.FTZ.AND P1, PT, |R12|, +INF , PT ;  /* 0x7f8000000c00780b */ /* 0x000fc80003f3c200 */
[----:B------:R-:W-:-:S13]  /*3810*/  PLOP3.LUT P0, PT, P0, P1, PT, 0xf8, 0x8f ;  /* 0x00000000008f781c */ /* 0x000fda0000703f70 */
[----:B------:R-:W-:Y:S05]  /*3820*/  @P0 BRA `(.L_x_68) ;  /* 0x00000004004c0947 */ /* 0x000fea0003800000 */
[----:B------:R-:W-:-:S13]  /*3830*/  LOP3.LUT P0, RZ, R21, 0x7fffffff, R0, 0xc8, !PT ;  /* 0x7fffffff15ff7812 */ /* 0x000fda000780c800 */
[----:B------:R-:W-:Y:S05]  /*3840*/  @!P0 BRA `(.L_x_69) ;  /* 0x00000004003c8947 */ /* 0x000fea0003800000 */
[----:B------:R-:W-:Y:S02]  /*3850*/  FSETP.NEU.FTZ.AND P3, PT, |R0|, +INF , PT ;  /* 0x7f8000000000780b */ /* 0x000fe40003f7d200 */
[----:B------:R-:W-:Y:S02]  /*3860*/  FSETP.NEU.FTZ.AND P1, PT, |R12|, +INF , PT ;  /* 0x7f8000000c00780b */ /* 0x000fe40003f3d200 */
[----:B------:R-:W-:-:S11]  /*3870*/  FSETP.NEU.FTZ.AND P0, PT, |R0|, +INF , PT ;  /* 0x7f8000000000780b */ /* 0x000fd60003f1d200 */
[----:B------:R-:W-:Y:S05]  /*3880*/  @!P1 BRA !P3, `(.L_x_69) ;  /* 0x00000004002c9947 */ /* 0x000fea0005800000 */
[----:B------:R-:W-:-:S04]  /*3890*/  LOP3.LUT P3, RZ, R0, 0x7fffffff, RZ, 0xc0, !PT ;  /* 0x7fffffff00ff7812 */ /* 0x000fc8000786c0ff */
[----:B------:R-:W-:-:S13]  /*38a0*/  PLOP3.LUT P1, PT, P1, P3, PT, 0x2f, 0xf2 ;  /* 0x0000000000f2781c */ /* 0x000fda0000f26577 */
[----:B------:R-:W-:Y:S05]  /*38b0*/  @P1 BRA `(.L_x_70) ;  /* 0x0000000400181947 */ /* 0x000fea0003800000 */
[----:B------:R-:W-:-:S04]  /*38c0*/  LOP3.LUT P1, RZ, R21, 0x7fffffff, RZ, 0xc0, !PT ;  /* 0x7fffffff15ff7812 */ /* 0x000fc8000782c0ff */
[----:B------:R-:W-:-:S13]  /*38d0*/  PLOP3.LUT P0, PT, P0, P1, PT, 0x2f, 0xf2 ;  /* 0x0000000000f2781c */ /* 0x000fda0000702577 */
[----:B------:R-:W-:Y:S05]  /*38e0*/  @P0 BRA `(.L_x_71) ;  /* 0x0000000400000947 */ /* 0x000fea0003800000 */
[----:B------:R-:W-:Y:S02]  /*38f0*/  ISETP.GE.AND P0, PT, R19, RZ, PT ;  /* 0x000000ff1300720c */ /* 0x000fe40003f06270 */
[----:B------:R-:W-:-:S11]  /*3900*/  ISETP.GE.AND P1, PT, R18, RZ, PT ;  /* 0x000000ff1200720c */ /* 0x000fd60003f26270 */
[----:B------:R-:W-:Y:S01]  /*3910*/  @P0 MOV R17, RZ ;  /* 0x000000ff00110202 */ /* 0x000fe20000000f00 */
[----:B------:R-:W-:Y:S01]  /*3920*/  @!P0 FFMA R0, R0, 1.84467440737095516160e+19, RZ ;  /* 0x5f80000000008823 */ /* 0x000fe200000000ff */
[----:B------:R-:W-:Y:S01]  /*3930*/  @!P0 MOV R17, 0xffffffc0 ;  /* 0xffffffc000118802 */ /* 0x000fe20000000f00 */
[----:B------:R-:W-:-:S03]  /*3940*/  @!P1 FFMA R21, R12, 1.84467440737095516160e+19, RZ ;  /* 0x5f8000000c159823 */ /* 0x000fc600000000ff */
[----:B------:R-:W-:-:S07]  /*3950*/  @!P1 IADD3 R17, PT, PT, R17, 0x40, RZ ;  /* 0x0000004011119810 */ /* 0x000fce0007ffe0ff */
.L_x_67:
[----:B------:R-:W-:Y:S01]  /*3960*/  LEA R22, R16, 0xc0800000, 0x17 ;  /* 0xc080000010167811 */ /* 0x000fe200078eb8ff */
[----:B------:R-:W-:Y:S01]  /*3970*/  BSSY.RECONVERGENT B1, `(.L_x_72) ;  /* 0x0000036000017945 */ /* 0x000fe20003800200 */
[----:B------:R-:W-:Y:S02]  /*3980*/  IADD3 R15, PT, PT, R15, -0x7f, RZ ;  /* 0xffffff810f0f7810 */ /* 0x000fe40007ffe0ff */
[----:B------:R-:W-:Y:S02]  /*3990*/  IADD3 R22, PT, PT, -R22, R21, RZ ;  /* 0x0000001516167210 */ /* 0x000fe40007ffe1ff */
[C---:B------:R-:W-:Y:S01]  /*39a0*/  IADD3 R16, PT, PT, R15.reuse, 0x7f, -R16 ;  /* 0x0000007f0f107810 */ /* 0x040fe20007ffe810 */
[----:B------:R-:W-:Y:S01]  /*39b0*/  IMAD R0, R15, -0x800000, R0 ;  /* 0xff8000000f007824 */ /* 0x000fe200078e0200 */
[----:B------:R-:W0:Y:S01]  /*39c0*/  MUFU.RCP R18, R22 ;  /* 0x0000001600127308 */ /* 0x000e220000001000 */
[----:B------:R-:W-:Y:S01]  /*39d0*/  FADD.FTZ R19, -R22, -RZ ;  /* 0x800000ff16137221 */ /* 0x000fe20000010100 */
[----:B------:R-:W-:-:S03]  /*39e0*/  IADD3 R17, PT, PT, R16, R17, RZ ;  /* 0x0000001110117210 */ /* 0x000fc60007ffe0ff */
[----:B0-----:R-:W-:-:S04]  /*39f0*/  FFMA R21, R18, R19, 1 ;  /* 0x3f80000012157423 */ /* 0x001fc80000000013 */
[----:B------:R-:W-:-:S04]  /*3a00*/  FFMA R21, R18, R21, R18 ;  /* 0x0000001512157223 */ /* 0x000fc80000000012 */
[----:B------:R-:W-:-:S04]  /*3a10*/  FFMA R18, R0, R21, RZ ;  /* 0x0000001500127223 */ /* 0x000fc800000000ff */
[----:B------:R-:W-:-:S04]  /*3a20*/  FFMA R20, R19, R18, R0 ;  /* 0x0000001213147223 */ /* 0x000fc80000000000 */
[----:B------:R-:W-:-:S04]  /*3a30*/  FFMA R20, R21, R20, R18 ;  /* 0x0000001415147223 */ /* 0x000fc80000000012 */
[----:B------:R-:W-:-:S04]  /*3a40*/  FFMA R19, R19, R20, R0 ;  /* 0x0000001413137223 */ /* 0x000fc80000000000 */
[----:B------:R-:W-:-:S05]  /*3a50*/  FFMA R0, R21, R19, R20 ;  /* 0x0000001315007223 */ /* 0x000fca0000000014 */
[----:B------:R-:W-:-:S04]  /*3a60*/  SHF.R.U32.HI R15, RZ, 0x17, R0 ;  /* 0x00000017ff0f7819 */ /* 0x000fc80000011600 */
[----:B------:R-:W-:-:S04]  /*3a70*/  LOP3.LUT R16, R15, 0xff, RZ, 0xc0, !PT ;  /* 0x000000ff0f107812 */ /* 0x000fc800078ec0ff */
[----:B------:R-:W-:-:S04]  /*3a80*/  IADD3 R15, PT, PT, R16, R17, RZ ;  /* 0x00000011100f7210 */ /* 0x000fc80007ffe0ff */
[----:B------:R-:W-:-:S04]  /*3a90*/  IADD3 R16, PT, PT, R15, -0x1, RZ ;  /* 0xffffffff0f107810 */ /* 0x000fc80007ffe0ff */
[----:B------:R-:W-:-:S13]  /*3aa0*/  ISETP.GE.U32.AND P0, PT, R16, 0xfe, PT ;  /* 0x000000fe1000780c */ /* 0x000fda0003f06070 */
[----:B------:R-:W-:Y:S05]  /*3ab0*/  @!P0 BRA `(.L_x_73) ;  /* 0x0000000000808947 */ /* 0x000fea0003800000 */
[----:B------:R-:W-:-:S13]  /*3ac0*/  ISETP.GT.AND P0, PT, R15, 0xfe, PT ;  /* 0x000000fe0f00780c */ /* 0x000fda0003f04270 */
[----:B------:R-:W-:Y:S05]  /*3ad0*/  @P0 BRA `(.L_x_74) ;  /* 0x00000000006c0947 */ /* 0x000fea0003800000 */
[----:B------:R-:W-:-:S13]  /*3ae0*/  ISETP.GE.AND P0, PT, R15, 0x1, PT ;  /* 0x000000010f00780c */ /* 0x000fda0003f06270 */
[----:B------:R-:W-:Y:S05]  /*3af0*/  @P0 BRA `(.L_x_75) ;  /* 0x0000000000740947 */ /* 0x000fea0003800000 */
[----:B------:R-:W-:Y:S02]  /*3b00*/  ISETP.GE.AND P0, PT, R15, -0x18, PT ;  /* 0xffffffe80f00780c */ /* 0x000fe40003f06270 */
[----:B------:R-:W-:-:S11]  /*3b10*/  LOP3.LUT R0, R0, 0x80000000, RZ, 0xc0, !PT ;  /* 0x8000000000007812 */ /* 0x000fd600078ec0ff */
[----:B------:R-:W-:Y:S05]  /*3b20*/  @!P0 BRA `(.L_x_75) ;  /* 0x0000000000688947 */ /* 0x000fea0003800000 */
[CCC-:B------:R-:W-:Y:S01]  /*3b30*/  FFMA.RZ R16, R21.reuse, R19.reuse, R20.reuse ;  /* 0x0000001315107223 */ /* 0x1c0fe2000000c014 */
[CCC-:B------:R-:W-:Y:S01]  /*3b40*/  FFMA.RP R17, R21.reuse, R19.reuse, R20.reuse ;  /* 0x0000001315117223 */ /* 0x1c0fe20000008014 */
[----:B------:R-:W-:Y:S01]  /*3b50*/  FFMA.RM R20, R21, R19, R20 ;  /* 0x0000001315147223 */ /* 0x000fe20000004014 */
[C---:B------:R-:W-:Y:S02]  /*3b60*/  IADD3 R18, PT, PT, R15.reuse, 0x20, RZ ;  /* 0x000000200f127810 */ /* 0x040fe40007ffe0ff */
[----:B------:R-:W-:Y:S02]  /*3b70*/  LOP3.LUT R16, R16, 0x7fffff, RZ, 0xc0, !PT ;  /* 0x007fffff10107812 */ /* 0x000fe400078ec0ff */
[C---:B------:R-:W-:Y:S02]  /*3b80*/  ISETP.NE.AND P3, PT, R15.reuse, RZ, PT ;  /* 0x000000ff0f00720c */ /* 0x040fe40003f65270 */
[----:B------:R-:W-:Y:S02]  /*3b90*/  LOP3.LUT R19, R16, 0x800000, RZ, 0xfc, !PT ;  /* 0x0080000010137812 */ /* 0x000fe400078efcff */
[----:B------:R-:W-:-:S02]  /*3ba0*/  ISETP.NE.AND P1, PT, R15, RZ, PT ;  /* 0x000000ff0f00720c */ /* 0x000fc40003f25270 */
[----:B------:R-:W-:Y:S02]  /*3bb0*/  IADD3 R15, PT, PT, -R15, RZ, RZ ;  /* 0x000000ff0f0f7210 */ /* 0x000fe40007ffe1ff */
[----:B------:R-:W-:Y:S02]  /*3bc0*/  SHF.L.U32 R18, R19, R18, RZ ;  /* 0x0000001213127219 */ /* 0x000fe400000006ff */
[----:B------:R-:W-:Y:S02]  /*3bd0*/  FSETP.NEU.FTZ.AND P0, PT, R17, R20, PT ;  /* 0x000000141100720b */ /* 0x000fe40003f1d000 */
[----:B------:R-:W-:Y:S02]  /*3be0*/  SEL R16, R15, RZ, P3 ;  /* 0x000000ff0f107207 */ /* 0x000fe40001800000 */
[----:B------:R-:W-:Y:S02]  /*3bf0*/  ISETP.NE.AND P1, PT, R18, RZ, P1 ;  /* 0x000000ff1200720c */ /* 0x000fe40000f25270 */
[----:B------:R-:W-:-:S02]  /*3c00*/  SHF.R.U32.HI R18, RZ, R16, R19 ;  /* 0x00000010ff127219 */ /* 0x000fc40000011613 */
[----:B------:R-:W-:Y:S02]  /*3c10*/  PLOP3.LUT P0, PT, P0, P1, PT, 0xf8, 0x8f ;  /* 0x00000000008f781c */ /* 0x000fe40000703f70 */
[----:B------:R-:W-:Y:S02]  /*3c20*/  SHF.R.U32.HI R16, RZ, 0x1, R18 ;  /* 0x00000001ff107819 */ /* 0x000fe40000011612 */
[----:B------:R-:W-:-:S04]  /*3c30*/  SEL R15, RZ, 0x1, !P0 ;  /* 0x00000001ff0f7807 */ /* 0x000fc80004000000 */
[----:B------:R-:W-:-:S04]  /*3c40*/  LOP3.LUT R15, R15, 0x1, R16, 0xf8, !PT ;  /* 0x000000010f0f7812 */ /* 0x000fc800078ef810 */
[----:B------:R-:W-:-:S04]  /*3c50*/  LOP3.LUT R15, R15, R18, RZ, 0xc0, !PT ;  /* 0x000000120f0f7212 */ /* 0x000fc800078ec0ff */
[----:B------:R-:W-:-:S04]  /*3c60*/  IADD3 R15, PT, PT, R16, R15, RZ ;  /* 0x0000000f100f7210 */ /* 0x000fc80007ffe0ff */
[----:B------:R-:W-:Y:S01]  /*3c70*/  LOP3.LUT R0, R15, R0, RZ, 0xfc, !PT ;  /* 0x000000000f007212 */ /* 0x000fe200078efcff */
[----:B------:R-:W-:Y:S06]  /*3c80*/  BRA `(.L_x_75) ;  /* 0x0000000000107947 */ /* 0x000fec0003800000 */
.L_x_74:
[----:B------:R-:W-:-:S04]  /*3c90*/  LOP3.LUT R0, R0, 0x80000000, RZ, 0xc0, !PT ;  /* 0x8000000000007812 */ /* 0x000fc800078ec0ff */
[----:B------:R-:W-:Y:S01]  /*3ca0*/  LOP3.LUT R0, R0, 0x7f800000, RZ, 0xfc, !PT ;  /* 0x7f80000000007812 */ /* 0x000fe200078efcff */
[----:B------:R-:W-:Y:S06]  /*3cb0*/  BRA `(.L_x_75) ;  /* 0x0000000000047947 */ /* 0x000fec0003800000 */
.L_x_73:
[----:B------:R-:W-:-:S07]  /*3cc0*/  LEA R0, R17, R0, 0x17 ;  /* 0x0000000011007211 */ /* 0x000fce00078eb8ff */
.L_x_75:
[----:B------:R-:W-:Y:S05]  /*3cd0*/  BSYNC.RECONVERGENT B1 ;  /* 0x0000000000017941 */ /* 0x000fea0003800200 */
.L_x_72:
[----:B------:R-:W-:Y:S05]  /*3ce0*/  BRA `(.L_x_76) ;  /* 0x0000000000207947 */ /* 0x000fea0003800000 */
.L_x_71:
[----:B------:R-:W-:-:S04]  /*3cf0*/  LOP3.LUT R0, R21, 0x80000000, R0, 0x48, !PT ;  /* 0x8000000015007812 */ /* 0x000fc800078e4800 */
[----:B------:R-:W-:Y:S01]  /*3d00*/  LOP3.LUT R0, R0, 0x7f800000, RZ, 0xfc, !PT ;  /* 0x7f80000000007812 */ /* 0x000fe200078efcff */
[----:B------:R-:W-:Y:S06]  /*3d10*/  BRA `(.L_x_76) ;  /* 0x0000000000147947 */ /* 0x000fec0003800000 */
.L_x_70:
[----:B------:R-:W-:Y:S01]  /*3d20*/  LOP3.LUT R0, R21, 0x80000000, R0, 0x48, !PT ;  /* 0x8000000015007812 */ /* 0x000fe200078e4800 */
[----:B------:R-:W-:Y:S06]  /*3d30*/  BRA `(.L_x_76) ;  /* 0x00000000000c7947 */ /* 0x000fec0003800000 */
.L_x_69:
[----:B------:R-:W0:Y:S01]  /*3d40*/  MUFU.RSQ R0, -QNAN ;  /* 0xffc0000000007908 */ /* 0x000e220000001400 */
[----:B------:R-:W-:Y:S05]  /*3d50*/  BRA `(.L_x_76) ;  /* 0x0000000000047947 */ /* 0x000fea0003800000 */
.L_x_68:
[----:B------:R-:W-:-:S07]  /*3d60*/  FADD.FTZ R0, R0, R12 ;  /* 0x0000000c00007221 */ /* 0x000fce0000010000 */
.L_x_76:
[----:B------:R-:W-:Y:S05]  /*3d70*/  BSYNC.RECONVERGENT B0 ;  /* 0x0000000000007941 */ /* 0x000fea0003800200 */
.L_x_66:
[----:B------:R-:W-:Y:S01]  /*3d80*/  HFMA2 R17, -RZ, RZ, 0, 0 ;  /* 0x00000000ff117431 */ /* 0x000fe200000001ff */
[----:B------:R-:W-:-:S04]  /*3d90*/  MOV R16, R10 ;  /* 0x0000000a00107202 */ /* 0x000fc80000000f00 */
[----:B0-----:R-:W-:Y:S05]  /*3da0*/  RET.REL.NODEC R16 `(_Z8normCalcPfS_i) ;  /* 0xffffffc010947950 */ /* 0x001fea0003c3ffff */
.L_x_77:
[----:B------:R-:W-:-:S00]  /*3db0*/  BRA `(.L_x_77) ;  /* 0xfffffffc00fc7947 */ /* 0x000fc0000383ffff */
[----:B------:R-:W-:-:S00]  /*3dc0*/  NOP ;  /* 0x0000000000007918 */ /* 0x000fc00000000000 */
        /* <DEDUP_REMOVED lines=11> */
.L_x_79:


//--------------------- .nv.shared._Z8normCalcPfS_i --------------------------
	.section	.nv.shared._Z8normCalcPfS_i,"aw",@nobits
	.sectionflags	@""
	.align	4
.nv.shared._Z8normCalcPfS_i:
	.zero		1036


//--------------------- .nv.shared.reserved.0     --------------------------
	.section	.nv.shared.reserved.0,"aw",@nobits
	.weak		__nv_reservedSMEM_offset_0_alias
	.size		__nv_reservedSMEM_offset_0_alias, 0, 64
	.other		__nv_reservedSMEM_offset_0_alias,@"STO_CUDA_RESERVED_SHARED STV_DEFAULT"
__nv_reservedSMEM_offset_0_alias:
	.zero		0
	.zero		64


//--------------------- .nv.constant0._Z8normCalcPfS_i --------------------------
	.section	.nv.constant0._Z8normCalcPfS_i,"a",@progbits
	.sectionflags	@""
	.align	4
.nv.constant0._Z8normCalcPfS_i:
	.zero		916


//--------------------- SYMBOLS --------------------------

	.type		.nv.reservedSmem.offset0,@object
	.size		.nv.reservedSmem.offset0,0x4
	.type		.nv.reservedSmem.cap,@object
	.size		.nv.reservedSmem.cap,0x4
